//
// Generated by NVIDIA NVVM Compiler
//
// Compiler Build ID: CL-36424714
// Cuda compilation tools, release 13.0, V13.0.88
// Based on NVVM 20.0.0
//

.version 9.0
.target sm_100
.address_size 64

	// .globl	pooling_forward

.visible .entry pooling_forward(
	.param .u32 pooling_forward_param_0,
	.param .u32 pooling_forward_param_1,
	.param .u32 pooling_forward_param_2,
	.param .u32 pooling_forward_param_3,
	.param .u64 .ptr .align 1 pooling_forward_param_4,
	.param .u64 .ptr .align 1 pooling_forward_param_5
)
{
	.reg .pred 	%p<11>;
	.reg .b32 	%r<44>;
	.reg .b32 	%f<76>;
	.reg .b64 	%rd<16>;

	ld.param.u32 	%r26, [pooling_forward_param_0];
	ld.param.u32 	%r24, [pooling_forward_param_1];
	ld.param.u32 	%r25, [pooling_forward_param_2];
	ld.param.u64 	%rd5, [pooling_forward_param_4];
	ld.param.u64 	%rd4, [pooling_forward_param_5];
	cvta.to.global.u64 	%rd1, %rd5;
	mov.u32 	%r27, %ctaid.x;
	mov.u32 	%r28, %ctaid.y;
	mov.u32 	%r29, %nctaid.x;
	mad.lo.s32 	%r30, %r28, %r29, %r27;
	mov.u32 	%r31, %ntid.x;
	mov.u32 	%r32, %tid.x;
	mad.lo.s32 	%r1, %r30, %r31, %r32;
	setp.ge.s32 	%p1, %r1, %r26;
	@%p1 bra 	$L__BB0_15;
	cvta.to.global.u64 	%rd6, %rd4;
	mul.wide.s32 	%rd7, %r1, 4;
	add.s64 	%rd2, %rd6, %rd7;
	mov.b32 	%r33, 0;
	st.global.u32 	[%rd2], %r33;
	mul.lo.s32 	%r2, %r25, %r24;
	setp.lt.s32 	%p2, %r2, 1;
	mov.f32 	%f75, 0f00000000;
	@%p2 bra 	$L__BB0_14;
	mul.lo.s32 	%r3, %r1, %r2;
	and.b32  	%r4, %r2, 15;
	setp.lt.u32 	%p3, %r2, 16;
	mov.b32 	%r40, 0;
	mov.f32 	%f75, 0f00000000;
	@%p3 bra 	$L__BB0_5;
	and.b32  	%r40, %r2, 2147483632;
	neg.s32 	%r38, %r40;
	add.s64 	%rd3, %rd1, 32;
	mov.f32 	%f75, 0f00000000;
	mov.u32 	%r37, %r3;
$L__BB0_4:
	.pragma "nounroll";
	mul.wide.s32 	%rd8, %r37, 4;
	add.s64 	%rd9, %rd3, %rd8;
	ld.global.f32 	%f14, [%rd9+-32];
	add.f32 	%f15, %f14, %f75;
	st.global.f32 	[%rd2], %f15;
	ld.global.f32 	%f16, [%rd9+-28];
	add.f32 	%f17, %f16, %f15;
	st.global.f32 	[%rd2], %f17;
	ld.global.f32 	%f18, [%rd9+-24];
	add.f32 	%f19, %f18, %f17;
	st.global.f32 	[%rd2], %f19;
	ld.global.f32 	%f20, [%rd9+-20];
	add.f32 	%f21, %f20, %f19;
	st.global.f32 	[%rd2], %f21;
	ld.global.f32 	%f22, [%rd9+-16];
	add.f32 	%f23, %f22, %f21;
	st.global.f32 	[%rd2], %f23;
	ld.global.f32 	%f24, [%rd9+-12];
	add.f32 	%f25, %f24, %f23;
	st.global.f32 	[%rd2], %f25;
	ld.global.f32 	%f26, [%rd9+-8];
	add.f32 	%f27, %f26, %f25;
	st.global.f32 	[%rd2], %f27;
	ld.global.f32 	%f28, [%rd9+-4];
	add.f32 	%f29, %f28, %f27;
	st.global.f32 	[%rd2], %f29;
	ld.global.f32 	%f30, [%rd9];
	add.f32 	%f31, %f30, %f29;
	st.global.f32 	[%rd2], %f31;
	ld.global.f32 	%f32, [%rd9+4];
	add.f32 	%f33, %f32, %f31;
	st.global.f32 	[%rd2], %f33;
	ld.global.f32 	%f34, [%rd9+8];
	add.f32 	%f35, %f34, %f33;
	st.global.f32 	[%rd2], %f35;
	ld.global.f32 	%f36, [%rd9+12];
	add.f32 	%f37, %f36, %f35;
	st.global.f32 	[%rd2], %f37;
	ld.global.f32 	%f38, [%rd9+16];
	add.f32 	%f39, %f38, %f37;
	st.global.f32 	[%rd2], %f39;
	ld.global.f32 	%f40, [%rd9+20];
	add.f32 	%f41, %f40, %f39;
	st.global.f32 	[%rd2], %f41;
	ld.global.f32 	%f42, [%rd9+24];
	add.f32 	%f43, %f42, %f41;
	st.global.f32 	[%rd2], %f43;
	ld.global.f32 	%f44, [%rd9+28];
	add.f32 	%f75, %f44, %f43;
	st.global.f32 	[%rd2], %f75;
	add.s32 	%r38, %r38, 16;
	add.s32 	%r37, %r37, 16;
	setp.ne.s32 	%p4, %r38, 0;
	@%p4 bra 	$L__BB0_4;
$L__BB0_5:
	setp.eq.s32 	%p5, %r4, 0;
	@%p5 bra 	$L__BB0_14;
	and.b32  	%r12, %r2, 7;
	setp.lt.u32 	%p6, %r4, 8;
	@%p6 bra 	$L__BB0_8;
	add.s32 	%r35, %r40, %r3;
	mul.wide.s32 	%rd10, %r35, 4;
	add.s64 	%rd11, %rd1, %rd10;
	ld.global.f32 	%f45, [%rd11];
	add.f32 	%f46, %f45, %f75;
	st.global.f32 	[%rd2], %f46;
	ld.global.f32 	%f47, [%rd11+4];
	add.f32 	%f48, %f47, %f46;
	st.global.f32 	[%rd2], %f48;
	ld.global.f32 	%f49, [%rd11+8];
	add.f32 	%f50, %f49, %f48;
	st.global.f32 	[%rd2], %f50;
	ld.global.f32 	%f51, [%rd11+12];
	add.f32 	%f52, %f51, %f50;
	st.global.f32 	[%rd2], %f52;
	ld.global.f32 	%f53, [%rd11+16];
	add.f32 	%f54, %f53, %f52;
	st.global.f32 	[%rd2], %f54;
	ld.global.f32 	%f55, [%rd11+20];
	add.f32 	%f56, %f55, %f54;
	st.global.f32 	[%rd2], %f56;
	ld.global.f32 	%f57, [%rd11+24];
	add.f32 	%f58, %f57, %f56;
	st.global.f32 	[%rd2], %f58;
	ld.global.f32 	%f59, [%rd11+28];
	add.f32 	%f75, %f59, %f58;
	st.global.f32 	[%rd2], %f75;
	add.s32 	%r40, %r40, 8;
$L__BB0_8:
	setp.eq.s32 	%p7, %r12, 0;
	@%p7 bra 	$L__BB0_14;
	and.b32  	%r15, %r2, 3;
	setp.lt.u32 	%p8, %r12, 4;
	@%p8 bra 	$L__BB0_11;
	add.s32 	%r36, %r40, %r3;
	mul.wide.s32 	%rd12, %r36, 4;
	add.s64 	%rd13, %rd1, %rd12;
	ld.global.f32 	%f60, [%rd13];
	add.f32 	%f61, %f60, %f75;
	st.global.f32 	[%rd2], %f61;
	ld.global.f32 	%f62, [%rd13+4];
	add.f32 	%f63, %f62, %f61;
	st.global.f32 	[%rd2], %f63;
	ld.global.f32 	%f64, [%rd13+8];
	add.f32 	%f65, %f64, %f63;
	st.global.f32 	[%rd2], %f65;
	ld.global.f32 	%f66, [%rd13+12];
	add.f32 	%f75, %f66, %f65;
	st.global.f32 	[%rd2], %f75;
	add.s32 	%r40, %r40, 4;
$L__BB0_11:
	setp.eq.s32 	%p9, %r15, 0;
	@%p9 bra 	$L__BB0_14;
	add.s32 	%r43, %r40, %r3;
	neg.s32 	%r42, %r15;
$L__BB0_13:
	.pragma "nounroll";
	mul.wide.s32 	%rd14, %r43, 4;
	add.s64 	%rd15, %rd1, %rd14;
	ld.global.f32 	%f67, [%rd15];
	add.f32 	%f75, %f67, %f75;
	st.global.f32 	[%rd2], %f75;
	add.s32 	%r43, %r43, 1;
	add.s32 	%r42, %r42, 1;
	setp.ne.s32 	%p10, %r42, 0;
	@%p10 bra 	$L__BB0_13;
$L__BB0_14:
	cvt.rn.f32.s32 	%f68, %r2;
	div.rn.f32 	%f69, %f75, %f68;
	st.global.f32 	[%rd2], %f69;
$L__BB0_15:
	ret;

}
	// .globl	pooling_backward
.visible .entry pooling_backward(
	.param .u32 pooling_backward_param_0,
	.param .u32 pooling_backward_param_1,
	.param .u32 pooling_backward_param_2,
	.param .u32 pooling_backward_param_3,
	.param .u64 .ptr .align 1 pooling_backward_param_4,
	.param .u64 .ptr .align 1 pooling_backward_param_5
)
{
	.reg .pred 	%p<11>;
	.reg .b32 	%r<43>;
	.reg .b32 	%f<60>;
	.reg .b64 	%rd<16>;

	ld.param.u32 	%r26, [pooling_backward_param_0];
	ld.param.u32 	%r24, [pooling_backward_param_1];
	ld.param.u32 	%r25, [pooling_backward_param_2];
	ld.param.u64 	%rd4, [pooling_backward_param_4];
	ld.param.u64 	%rd5, [pooling_backward_param_5];
	cvta.to.global.u64 	%rd1, %rd5;
	mov.u32 	%r27, %ctaid.x;
	mov.u32 	%r28, %ctaid.y;
	mov.u32 	%r29, %nctaid.x;
	mad.lo.s32 	%r30, %r28, %r29, %r27;
	mov.u32 	%r31, %ntid.x;
	mov.u32 	%r32, %tid.x;
	mad.lo.s32 	%r1, %r30, %r31, %r32;
	setp.ge.s32 	%p1, %r1, %r26;
	@%p1 bra 	$L__BB1_14;
	mul.lo.s32 	%r2, %r25, %r24;
	setp.lt.s32 	%p2, %r2, 1;
	@%p2 bra 	$L__BB1_14;
	mul.lo.s32 	%r3, %r1, %r2;
	cvta.to.global.u64 	%rd6, %rd4;
	mul.wide.s32 	%rd7, %r1, 4;
	add.s64 	%rd2, %rd6, %rd7;
	cvt.rn.f32.u32 	%f1, %r2;
	and.b32  	%r4, %r2, 15;
	setp.lt.u32 	%p3, %r2, 16;
	mov.b32 	%r39, 0;
	@%p3 bra 	$L__BB1_5;
	and.b32  	%r39, %r2, 2147483632;
	neg.s32 	%r37, %r39;
	add.s64 	%rd3, %rd1, 32;
	mov.u32 	%r36, %r3;
$L__BB1_4:
	.pragma "nounroll";
	mul.wide.s32 	%rd8, %r36, 4;
	add.s64 	%rd9, %rd3, %rd8;
	ld.global.f32 	%f2, [%rd2];
	div.rn.f32 	%f3, %f2, %f1;
	st.global.f32 	[%rd9+-32], %f3;
	ld.global.f32 	%f4, [%rd2];
	div.rn.f32 	%f5, %f4, %f1;
	st.global.f32 	[%rd9+-28], %f5;
	ld.global.f32 	%f6, [%rd2];
	div.rn.f32 	%f7, %f6, %f1;
	st.global.f32 	[%rd9+-24], %f7;
	ld.global.f32 	%f8, [%rd2];
	div.rn.f32 	%f9, %f8, %f1;
	st.global.f32 	[%rd9+-20], %f9;
	ld.global.f32 	%f10, [%rd2];
	div.rn.f32 	%f11, %f10, %f1;
	st.global.f32 	[%rd9+-16], %f11;
	ld.global.f32 	%f12, [%rd2];
	div.rn.f32 	%f13, %f12, %f1;
	st.global.f32 	[%rd9+-12], %f13;
	ld.global.f32 	%f14, [%rd2];
	div.rn.f32 	%f15, %f14, %f1;
	st.global.f32 	[%rd9+-8], %f15;
	ld.global.f32 	%f16, [%rd2];
	div.rn.f32 	%f17, %f16, %f1;
	st.global.f32 	[%rd9+-4], %f17;
	ld.global.f32 	%f18, [%rd2];
	div.rn.f32 	%f19, %f18, %f1;
	st.global.f32 	[%rd9], %f19;
	ld.global.f32 	%f20, [%rd2];
	div.rn.f32 	%f21, %f20, %f1;
	st.global.f32 	[%rd9+4], %f21;
	ld.global.f32 	%f22, [%rd2];
	div.rn.f32 	%f23, %f22, %f1;
	st.global.f32 	[%rd9+8], %f23;
	ld.global.f32 	%f24, [%rd2];
	div.rn.f32 	%f25, %f24, %f1;
	st.global.f32 	[%rd9+12], %f25;
	ld.global.f32 	%f26, [%rd2];
	div.rn.f32 	%f27, %f26, %f1;
	st.global.f32 	[%rd9+16], %f27;
	ld.global.f32 	%f28, [%rd2];
	div.rn.f32 	%f29, %f28, %f1;
	st.global.f32 	[%rd9+20], %f29;
	ld.global.f32 	%f30, [%rd2];
	div.rn.f32 	%f31, %f30, %f1;
	st.global.f32 	[%rd9+24], %f31;
	ld.global.f32 	%f32, [%rd2];
	div.rn.f32 	%f33, %f32, %f1;
	st.global.f32 	[%rd9+28], %f33;
	add.s32 	%r37, %r37, 16;
	add.s32 	%r36, %r36, 16;
	setp.ne.s32 	%p4, %r37, 0;
	@%p4 bra 	$L__BB1_4;
$L__BB1_5:
	setp.eq.s32 	%p5, %r4, 0;
	@%p5 bra 	$L__BB1_14;
	and.b32  	%r12, %r2, 7;
	setp.lt.u32 	%p6, %r4, 8;
	@%p6 bra 	$L__BB1_8;
	add.s32 	%r34, %r39, %r3;
	ld.global.f32 	%f34, [%rd2];
	div.rn.f32 	%f35, %f34, %f1;
	mul.wide.s32 	%rd10, %r34, 4;
	add.s64 	%rd11, %rd1, %rd10;
	st.global.f32 	[%rd11], %f35;
	ld.global.f32 	%f36, [%rd2];
	div.rn.f32 	%f37, %f36, %f1;
	st.global.f32 	[%rd11+4], %f37;
	ld.global.f32 	%f38, [%rd2];
	div.rn.f32 	%f39, %f38, %f1;
	st.global.f32 	[%rd11+8], %f39;
	ld.global.f32 	%f40, [%rd2];
	div.rn.f32 	%f41, %f40, %f1;
	st.global.f32 	[%rd11+12], %f41;
	ld.global.f32 	%f42, [%rd2];
	div.rn.f32 	%f43, %f42, %f1;
	st.global.f32 	[%rd11+16], %f43;
	ld.global.f32 	%f44, [%rd2];
	div.rn.f32 	%f45, %f44, %f1;
	st.global.f32 	[%rd11+20], %f45;
	ld.global.f32 	%f46, [%rd2];
	div.rn.f32 	%f47, %f46, %f1;
	st.global.f32 	[%rd11+24], %f47;
	ld.global.f32 	%f48, [%rd2];
	div.rn.f32 	%f49, %f48, %f1;
	st.global.f32 	[%rd11+28], %f49;
	add.s32 	%r39, %r39, 8;
$L__BB1_8:
	setp.eq.s32 	%p7, %r12, 0;
	@%p7 bra 	$L__BB1_14;
	and.b32  	%r15, %r2, 3;
	setp.lt.u32 	%p8, %r12, 4;
	@%p8 bra 	$L__BB1_11;
	add.s32 	%r35, %r39, %r3;
	ld.global.f32 	%f50, [%rd2];
	div.rn.f32 	%f51, %f50, %f1;
	mul.wide.s32 	%rd12, %r35, 4;
	add.s64 	%rd13, %rd1, %rd12;
	st.global.f32 	[%rd13], %f51;
	ld.global.f32 	%f52, [%rd2];
	div.rn.f32 	%f53, %f52, %f1;
	st.global.f32 	[%rd13+4], %f53;
	ld.global.f32 	%f54, [%rd2];
	div.rn.f32 	%f55, %f54, %f1;
	st.global.f32 	[%rd13+8], %f55;
	ld.global.f32 	%f56, [%rd2];
	div.rn.f32 	%f57, %f56, %f1;
	st.global.f32 	[%rd13+12], %f57;
	add.s32 	%r39, %r39, 4;
$L__BB1_11:
	setp.eq.s32 	%p9, %r15, 0;
	@%p9 bra 	$L__BB1_14;
	add.s32 	%r42, %r39, %r3;
	neg.s32 	%r41, %r15;
$L__BB1_13:
	.pragma "nounroll";
	mul.wide.s32 	%rd14, %r42, 4;
	add.s64 	%rd15, %rd1, %rd14;
	ld.global.f32 	%f58, [%rd2];
	div.rn.f32 	%f59, %f58, %f1;
	st.global.f32 	[%rd15], %f59;
	add.s32 	%r42, %r42, 1;
	add.s32 	%r41, %r41, 1;
	setp.ne.s32 	%p10, %r41, 0;
	@%p10 bra 	$L__BB1_13;
$L__BB1_14:
	ret;

}


// ===== COMPILED SASS (sm_100) =====

	.target	sm_100

	.elftype	@"ET_EXEC"


//--------------------- .note.nv.tkinfo           --------------------------
	.section	.note.nv.tkinfo,"",@"SHT_NOTE"
	.sectionflags	@"SHF_NOTE_NV_TKINFO"
	.tkinfo
        /*0018*/ 	.word	0x00000002
        /*0030*/ 	.string	""
        /*0030*/ 	.string	"ptxas"
        /*0030*/ 	.string	"Cuda compilation tools, release 13.0, V13.0.88"
        /*0030*/ 	.string	"Build cuda_13.0.r13.0/compiler.36424714_0"
        /*0030*/ 	.string	"-arch sm_100 -m 64 "



//--------------------- .note.nv.cuinfo           --------------------------
	.section	.note.nv.cuinfo,"",@"SHT_NOTE"
	.sectionflags	@"SHF_NOTE_NV_CUINFO"
        /*0018*/ 	.short	0x0002
        /*001a*/ 	.short	0x0064
        /*001c*/ 	.short	0x0082
	.zero		2


//--------------------- .nv.info                  --------------------------
	.section	.nv.info,"",@"SHT_CUDA_INFO"
	.align	4


	//----- nvinfo : EIATTR_REGCOUNT
	.align		4
        /*0000*/ 	.byte	0x04, 0x2f
        /*0002*/ 	.short	(.L_1 - .L_0)
	.align		4
.L_0:
        /*0004*/ 	.word	index@(pooling_forward)
        /*0008*/ 	.word	0x00000012


	//----- nvinfo : EIATTR_FRAME_SIZE
	.align		4
.L_1:
        /*000c*/ 	.byte	0x04, 0x11
        /*000e*/ 	.short	(.L_3 - .L_2)
	.align		4
.L_2:
        /*0010*/ 	.word	index@($__internal_1_$__cuda_sm3x_div_rn_noftz_f32_slowpath)
        /*0014*/ 	.word	0x00000000


	//----- nvinfo : EIATTR_FRAME_SIZE
	.align		4
.L_3:
        /*0018*/ 	.byte	0x04, 0x11
        /*001a*/ 	.short	(.L_5 - .L_4)
	.align		4
.L_4:
        /*001c*/ 	.word	index@(pooling_forward)
        /*0020*/ 	.word	0x00000000


	//----- nvinfo : EIATTR_REGCOUNT
	.align		4
.L_5:
        /*0024*/ 	.byte	0x04, 0x2f
        /*0026*/ 	.short	(.L_7 - .L_6)
	.align		4
.L_6:
        /*0028*/ 	.word	index@(pooling_backward)
        /*002c*/ 	.word	0x00000018


	//----- nvinfo : EIATTR_FRAME_SIZE
	.align		4
.L_7:
        /*0030*/ 	.byte	0x04, 0x11
        /*0032*/ 	.short	(.L_9 - .L_8)
	.align		4
.L_8:
        /*0034*/ 	.word	index@($__internal_0_$__cuda_sm3x_div_rn_noftz_f32_slowpath)
        /*0038*/ 	.word	0x00000000


	//----- nvinfo : EIATTR_FRAME_SIZE
	.align		4
.L_9:
        /*003c*/ 	.byte	0x04, 0x11
        /*003e*/ 	.short	(.L_11 - .L_10)
	.align		4
.L_10:
        /*0040*/ 	.word	index@(pooling_backward)
        /*0044*/ 	.word	0x00000000


	//----- nvinfo : EIATTR_MIN_STACK_SIZE
	.align		4
.L_11:
        /*0048*/ 	.byte	0x04, 0x12
        /*004a*/ 	.short	(.L_13 - .L_12)
	.align		4
.L_12:
        /*004c*/ 	.word	index@(pooling_backward)
        /*0050*/ 	.word	0x00000000


	//----- nvinfo : EIATTR_MIN_STACK_SIZE
	.align		4
.L_13:
        /*0054*/ 	.byte	0x04, 0x12
        /*0056*/ 	.short	(.L_15 - .L_14)
	.align		4
.L_14:
        /*0058*/ 	.word	index@(pooling_forward)
        /*005c*/ 	.word	0x00000000
.L_15:


//--------------------- .nv.compat                --------------------------
	.section	.nv.compat,"",@"SHT_CUDA_COMPAT_INFO"
	.align	4
        /*0000*/ 	.byte	0x02, 0x09, 0x00, 0x00, 0x02, 0x02, 0x01, 0x00, 0x02, 0x05, 0x05, 0x00, 0x03, 0x07, 0x01, 0x01
        /*0010*/ 	.byte	0x02, 0x03, 0x00, 0x00, 0x02, 0x06, 0x01, 0x00, 0x04, 0x0b, 0x08, 0x00, 0x01, 0x00, 0x00, 0x00
        /*0020*/ 	.byte	0x00, 0x00, 0x00, 0x00


//--------------------- .nv.info.pooling_backward --------------------------
	.section	.nv.info.pooling_backward,"",@"SHT_CUDA_INFO"
	.sectionflags	@""
	.align	4


	//----- nvinfo : EIATTR_CUDA_API_VERSION
	.align		4
        /*0000*/ 	.byte	0x04, 0x37
        /*0002*/ 	.short	(.L_17 - .L_16)
.L_16:
        /*0004*/ 	.word	0x00000082


	//----- nvinfo : EIATTR_KPARAM_INFO
	.align		4
.L_17:
        /*0008*/ 	.byte	0x04, 0x17
        /*000a*/ 	.short	(.L_19 - .L_18)
.L_18:
        /*000c*/ 	.word	0x00000000
        /*0010*/ 	.short	0x0005
        /*0012*/ 	.short	0x0018
        /*0014*/ 	.byte	0x00, 0xf5, 0x21, 0x00


	//----- nvinfo : EIATTR_KPARAM_INFO
	.align		4
.L_19:
        /*0018*/ 	.byte	0x04, 0x17
        /*001a*/ 	.short	(.L_21 - .L_20)
.L_20:
        /*001c*/ 	.word	0x00000000
        /*0020*/ 	.short	0x0004
        /*0022*/ 	.short	0x0010
        /*0024*/ 	.byte	0x00, 0xf5, 0x21, 0x00


	//----- nvinfo : EIATTR_KPARAM_INFO
	.align		4
.L_21:
        /*0028*/ 	.byte	0x04, 0x17
        /*002a*/ 	.short	(.L_23 - .L_22)
.L_22:
        /*002c*/ 	.word	0x00000000
        /*0030*/ 	.short	0x0003
        /*0032*/ 	.short	0x000c
        /*0034*/ 	.byte	0x00, 0xf0, 0x11, 0x00


	//----- nvinfo : EIATTR_KPARAM_INFO
	.align		4
.L_23:
        /*0038*/ 	.byte	0x04, 0x17
        /*003a*/ 	.short	(.L_25 - .L_24)
.L_24:
        /*003c*/ 	.word	0x00000000
        /*0040*/ 	.short	0x0002
        /*0042*/ 	.short	0x0008
        /*0044*/ 	.byte	0x00, 0xf0, 0x11, 0x00


	//----- nvinfo : EIATTR_KPARAM_INFO
	.align		4
.L_25:
        /*0048*/ 	.byte	0x04, 0x17
        /*004a*/ 	.short	(.L_27 - .L_26)
.L_26:
        /*004c*/ 	.word	0x00000000
        /*0050*/ 	.short	0x0001
        /*0052*/ 	.short	0x0004
        /*0054*/ 	.byte	0x00, 0xf0, 0x11, 0x00


	//----- nvinfo : EIATTR_KPARAM_INFO
	.align		4
.L_27:
        /*0058*/ 	.byte	0x04, 0x17
        /*005a*/ 	.short	(.L_29 - .L_28)
.L_28:
        /*005c*/ 	.word	0x00000000
        /*0060*/ 	.short	0x0000
        /*0062*/ 	.short	0x0000
        /*0064*/ 	.byte	0x00, 0xf0, 0x11, 0x00


	//----- nvinfo : EIATTR_SPARSE_MMA_MASK
	.align		4
.L_29:
        /*0068*/ 	.byte	0x03, 0x50
        /*006a*/ 	.short	0x0000


	//----- nvinfo : EIATTR_MAXREG_COUNT
	.align		4
        /*006c*/ 	.byte	0x03, 0x1b
        /*006e*/ 	.short	0x00ff


	//----- nvinfo : EIATTR_MERCURY_ISA_VERSION
	.align		4
        /*0070*/ 	.byte	0x03, 0x5f
        /*0072*/ 	.short	0x0101


	//----- nvinfo : EIATTR_VRC_CTA_INIT_COUNT
	.align		4
        /*0074*/ 	.byte	0x02, 0x4a
	.zero		1
	.zero		1


	//----- nvinfo : EIATTR_EXIT_INSTR_OFFSETS
	.align		4
        /*0078*/ 	.byte	0x04, 0x1c
        /*007a*/ 	.short	(.L_31 - .L_30)


	//   ....[0]....
.L_30:
        /*007c*/ 	.word	0x000000a0


	//   ....[1]....
        /*0080*/ 	.word	0x000000f0


	//   ....[2]....
        /*0084*/ 	.word	0x000011e0


	//   ....[3]....
        /*0088*/ 	.word	0x00001a30


	//   ....[4]....
        /*008c*/ 	.word	0x00001ea0


	//   ....[5]....
        /*0090*/ 	.word	0x00002030


	//----- nvinfo : EIATTR_CRS_STACK_SIZE
	.align		4
.L_31:
        /*0094*/ 	.byte	0x04, 0x1e
        /*0096*/ 	.short	(.L_33 - .L_32)
.L_32:
        /*0098*/ 	.word	0x00000000


	//----- nvinfo : EIATTR_CBANK_PARAM_SIZE
	.align		4
.L_33:
        /*009c*/ 	.byte	0x03, 0x19
        /*009e*/ 	.short	0x0020


	//----- nvinfo : EIATTR_PARAM_CBANK
	.align		4
        /*00a0*/ 	.byte	0x04, 0x0a
        /*00a2*/ 	.short	(.L_35 - .L_34)
	.align		4
.L_34:
        /*00a4*/ 	.word	index@(.nv.constant0.pooling_backward)
        /*00a8*/ 	.short	0x0380
        /*00aa*/ 	.short	0x0020


	//----- nvinfo : EIATTR_SW_WAR
	.align		4
.L_35:
        /*00ac*/ 	.byte	0x04, 0x36
        /*00ae*/ 	.short	(.L_37 - .L_36)
.L_36:
        /*00b0*/ 	.word	0x00000008
.L_37:


//--------------------- .nv.info.pooling_forward  --------------------------
	.section	.nv.info.pooling_forward,"",@"SHT_CUDA_INFO"
	.sectionflags	@""
	.align	4


	//----- nvinfo : EIATTR_CUDA_API_VERSION
	.align		4
        /*0000*/ 	.byte	0x04, 0x37
        /*0002*/ 	.short	(.L_39 - .L_38)
.L_38:
        /*0004*/ 	.word	0x00000082


	//----- nvinfo : EIATTR_KPARAM_INFO
	.align		4
.L_39:
        /*0008*/ 	.byte	0x04, 0x17
        /*000a*/ 	.short	(.L_41 - .L_40)
.L_40:
        /*000c*/ 	.word	0x00000000
        /*0010*/ 	.short	0x0005
        /*0012*/ 	.short	0x0018
        /*0014*/ 	.byte	0x00, 0xf5, 0x21, 0x00


	//----- nvinfo : EIATTR_KPARAM_INFO
	.align		4
.L_41:
        /*0018*/ 	.byte	0x04, 0x17
        /*001a*/ 	.short	(.L_43 - .L_42)
.L_42:
        /*001c*/ 	.word	0x00000000
        /*0020*/ 	.short	0x0004
        /*0022*/ 	.short	0x0010
        /*0024*/ 	.byte	0x00, 0xf5, 0x21, 0x00


	//----- nvinfo : EIATTR_KPARAM_INFO
	.align		4
.L_43:
        /*0028*/ 	.byte	0x04, 0x17
        /*002a*/ 	.short	(.L_45 - .L_44)
.L_44:
        /*002c*/ 	.word	0x00000000
        /*0030*/ 	.short	0x0003
        /*0032*/ 	.short	0x000c
        /*0034*/ 	.byte	0x00, 0xf0, 0x11, 0x00


	//----- nvinfo : EIATTR_KPARAM_INFO
	.align		4
.L_45:
        /*0038*/ 	.byte	0x04, 0x17
        /*003a*/ 	.short	(.L_47 - .L_46)
.L_46:
        /*003c*/ 	.word	0x00000000
        /*0040*/ 	.short	0x0002
        /*0042*/ 	.short	0x0008
        /*0044*/ 	.byte	0x00, 0xf0, 0x11, 0x00


	//----- nvinfo : EIATTR_KPARAM_INFO
	.align		4
.L_47:
        /*0048*/ 	.byte	0x04, 0x17
        /*004a*/ 	.short	(.L_49 - .L_48)
.L_48:
        /*004c*/ 	.word	0x00000000
        /*0050*/ 	.short	0x0001
        /*0052*/ 	.short	0x0004
        /*0054*/ 	.byte	0x00, 0xf0, 0x11, 0x00


	//----- nvinfo : EIATTR_KPARAM_INFO
	.align		4
.L_49:
        /*0058*/ 	.byte	0x04, 0x17
        /*005a*/ 	.short	(.L_51 - .L_50)
.L_50:
        /*005c*/ 	.word	0x00000000
        /*0060*/ 	.short	0x0000
        /*0062*/ 	.short	0x0000
        /*0064*/ 	.byte	0x00, 0xf0, 0x11, 0x00


	//----- nvinfo : EIATTR_SPARSE_MMA_MASK
	.align		4
.L_51:
        /*0068*/ 	.byte	0x03, 0x50
        /*006a*/ 	.short	0x0000


	//----- nvinfo : EIATTR_MAXREG_COUNT
	.align		4
        /*006c*/ 	.byte	0x03, 0x1b
        /*006e*/ 	.short	0x00ff


	//----- nvinfo : EIATTR_MERCURY_ISA_VERSION
	.align		4
        /*0070*/ 	.byte	0x03, 0x5f
        /*0072*/ 	.short	0x0101


	//----- nvinfo : EIATTR_VRC_CTA_INIT_COUNT
	.align		4
        /*0074*/ 	.byte	0x02, 0x4a
	.zero		1
	.zero		1


	//----- nvinfo : EIATTR_EXIT_INSTR_OFFSETS
	.align		4
        /*0078*/ 	.byte	0x04, 0x1c
        /*007a*/ 	.short	(.L_53 - .L_52)


	//   ....[0]....
.L_52:
        /*007c*/ 	.word	0x000000a0


	//   ....[1]....
        /*0080*/ 	.word	0x00000ac0


	//----- nvinfo : EIATTR_CRS_STACK_SIZE
	.align		4
.L_53:
        /*0084*/ 	.byte	0x04, 0x1e
        /*0086*/ 	.short	(.L_55 - .L_54)
.L_54:
        /*0088*/ 	.word	0x00000000


	//----- nvinfo : EIATTR_CBANK_PARAM_SIZE
	.align		4
.L_55:
        /*008c*/ 	.byte	0x03, 0x19
        /*008e*/ 	.short	0x0020


	//----- nvinfo : EIATTR_PARAM_CBANK
	.align		4
        /*0090*/ 	.byte	0x04, 0x0a
        /*0092*/ 	.short	(.L_57 - .L_56)
	.align		4
.L_56:
        /*0094*/ 	.word	index@(.nv.constant0.pooling_forward)
        /*0098*/ 	.short	0x0380
        /*009a*/ 	.short	0x0020


	//----- nvinfo : EIATTR_SW_WAR
	.align		4
.L_57:
        /*009c*/ 	.byte	0x04, 0x36
        /*009e*/ 	.short	(.L_59 - .L_58)
.L_58:
        /*00a0*/ 	.word	0x00000008
.L_59:


//--------------------- .nv.callgraph             --------------------------
	.section	.nv.callgraph,"",@"SHT_CUDA_CALLGRAPH"
	.align	4
	.sectionentsize	8
	.align		4
        /*0000*/ 	.word	0x00000000
	.align		4
        /*0004*/ 	.word	0xffffffff
	.align		4
        /*0008*/ 	.word	0x00000000
	.align		4
        /*000c*/ 	.word	0xfffffffe
	.align		4
        /*0010*/ 	.word	0x00000000
	.align		4
        /*0014*/ 	.word	0xfffffffd
	.align		4
        /*0018*/ 	.word	0x00000000
	.align		4
        /*001c*/ 	.word	0xfffffffc


//--------------------- .text.pooling_backward    --------------------------
	.section	.text.pooling_backward,"ax",@progbits
	.align	128
        .global         pooling_backward
        .type           pooling_backward,@function
        .size           pooling_backward,(.L_x_95 - pooling_backward)
        .other          pooling_backward,@"STO_CUDA_ENTRY STV_DEFAULT"
pooling_backward:
.text.pooling_backward:
[----:B------:R-:W-:Y:S01]  /*0000*/  LDC R1, c[0x0][0x37c] ;  /* 0x0000df00ff017b82 */ /* 0x000fe20000000800 */
[----:B------:R-:W0:Y:S07]  /*0010*/  S2R R0, SR_TID.X ;  /* 0x0000000000007919 */ /* 0x000e2e0000002100 */
[----:B------:R-:W-:Y:S01]  /*0020*/  S2UR UR4, SR_CTAID.X ;  /* 0x00000000000479c3 */ /* 0x000fe20000002500 */
[----:B------:R-:W1:Y:S01]  /*0030*/  LDCU UR6, c[0x0][0x370] ;  /* 0x00006e00ff0677ac */ /* 0x000e620008000800 */
[----:B------:R-:W2:Y:S06]  /*0040*/  LDCU UR7, c[0x0][0x380] ;  /* 0x00007000ff0777ac */ /* 0x000eac0008000800 */
[----:B------:R-:W1:Y:S08]  /*0050*/  S2UR UR5, SR_CTAID.Y ;  /* 0x00000000000579c3 */ /* 0x000e700000002600 */
[----:B------:R-:W0:Y:S01]  /*0060*/  LDC R3, c[0x0][0x360] ;  /* 0x0000d800ff037b82 */ /* 0x000e220000000800 */
[----:B-1----:R-:W-:-:S06]  /*0070*/  UIMAD UR4, UR5, UR6, UR4 ;  /* 0x00000006050472a4 */ /* 0x002fcc000f8e0204 */
[----:B0-----:R-:W-:-:S05]  /*0080*/  IMAD R3, R3, UR4, R0 ;  /* 0x0000000403037c24 */ /* 0x001fca000f8e0200 */
[----:B--2---:R-:W-:-:S13]  /*0090*/  ISETP.GE.AND P0, PT, R3, UR7, PT ;  /* 0x0000000703007c0c */ /* 0x004fda000bf06270 */
[----:B------:R-:W-:Y:S05]  /*00a0*/  @P0 EXIT ;  /* 0x000000000000094d */ /* 0x000fea0003800000 */
[----:B------:R-:W0:Y:S01]  /*00b0*/  LDC R8, c[0x0][0x384] ;  /* 0x0000e100ff087b82 */ /* 0x000e220000000800 */
[----:B------:R-:W0:Y:S02]  /*00c0*/  LDCU UR4, c[0x0][0x388] ;  /* 0x00007100ff0477ac */ /* 0x000e240008000800 */
[----:B0-----:R-:W-:-:S05]  /*00d0*/  IMAD R8, R8, UR4, RZ ;  /* 0x0000000408087c24 */ /* 0x001fca000f8e02ff */
[----:B------:R-:W-:-:S13]  /*00e0*/  ISETP.GE.AND P0, PT, R8, 0x1, PT ;  /* 0x000000010800780c */ /* 0x000fda0003f06270 */
[----:B------:R-:W-:Y:S05]  /*00f0*/  @!P0 EXIT ;  /* 0x000000000000894d */ /* 0x000fea0003800000 */
[----:B------:R-:W0:Y:S01]  /*0100*/  LDC.64 R10, c[0x0][0x390] ;  /* 0x0000e400ff0a7b82 */ /* 0x000e220000000a00 */
[C---:B------:R-:W-:Y:S01]  /*0110*/  ISETP.GE.U32.AND P0, PT, R8.reuse, 0x10, PT ;  /* 0x000000100800780c */ /* 0x040fe20003f06070 */
[----:B------:R-:W1:Y:S01]  /*0120*/  LDCU.64 UR6, c[0x0][0x358] ;  /* 0x00006b00ff0677ac */ /* 0x000e620008000a00 */
[----:B------:R-:W-:Y:S02]  /*0130*/  HFMA2 R5, -RZ, RZ, 0, 0 ;  /* 0x00000000ff057431 */ /* 0x000fe400000001ff */
[CC--:B------:R-:W-:Y:S01]  /*0140*/  IMAD R4, R3.reuse, R8.reuse, RZ ;  /* 0x0000000803047224 */ /* 0x0c0fe200078e02ff */
[----:B------:R-:W-:Y:S01]  /*0150*/  LOP3.LUT R19, R8, 0xf, RZ, 0xc0, !PT ;  /* 0x0000000f08137812 */ /* 0x000fe200078ec0ff */
[----:B0-----:R-:W-:Y:S01]  /*0160*/  IMAD.WIDE R10, R3, 0x4, R10 ;  /* 0x00000004030a7825 */ /* 0x001fe200078e020a */
[----:B------:R-:W-:-:S06]  /*0170*/  I2FP.F32.U32 R3, R8 ;  /* 0x0000000800037245 */ /* 0x000fcc0000201000 */
[----:B-1----:R-:W-:Y:S05]  /*0180*/  @!P0 BRA `(.L_x_0) ;  /* 0x0000001000108947 */ /* 0x002fea0003800000 */
[----:B------:R-:W0:Y:S01]  /*0190*/  LDCU.64 UR4, c[0x0][0x398] ;  /* 0x00007300ff0477ac */ /* 0x000e220008000a00 */
[----:B------:R-:W-:Y:S02]  /*01a0*/  LOP3.LUT R5, R8, 0x7ffffff0, RZ, 0xc0, !PT ;  /* 0x7ffffff008057812 */ /* 0x000fe400078ec0ff */
[----:B------:R-:W-:Y:S02]  /*01b0*/  MOV R18, R4 ;  /* 0x0000000400127202 */ /* 0x000fe40000000f00 */
[----:B------:R-:W-:Y:S01]  /*01c0*/  IADD3 R16, PT, PT, -R5, RZ, RZ ;  /* 0x000000ff05107210 */ /* 0x000fe20007ffe1ff */
[----:B0-----:R-:W-:-:S04]  /*01d0*/  UIADD3 UR4, UP0, UPT, UR4, 0x20, URZ ;  /* 0x0000002004047890 */ /* 0x001fc8000ff1e0ff */
[----:B------:R-:W-:-:S12]  /*01e0*/  UIADD3.X UR5, UPT, UPT, URZ, UR5, URZ, UP0, !UPT ;  /* 0x00000005ff057290 */ /* 0x000fd800087fe4ff */
.L_x_33:
[----:B------:R-:W2:Y:S01]  /*01f0*/  LDG.E R0, desc[UR6][R10.64] ;  /* 0x000000060a007981 */ /* 0x000ea2000c1e1900 */
[----:B0-----:R-:W0:Y:S01]  /*0200*/  MUFU.RCP R2, R3 ;  /* 0x0000000300027308 */ /* 0x001e220000001000 */
[----:B------:R-:W-:Y:S01]  /*0210*/  MOV R14, UR4 ;  /* 0x00000004000e7c02 */ /* 0x000fe20008000f00 */
[----:B------:R-:W-:Y:S01]  /*0220*/  BSSY.RECONVERGENT B2, `(.L_x_1) ;  /* 0x000000f000027945 */ /* 0x000fe20003800200 */
[----:B------:R-:W-:Y:S02]  /*0230*/  MOV R15, UR5 ;  /* 0x00000005000f7c02 */ /* 0x000fe40008000f00 */
[----:B------:R-:W-:Y:S01]  /*0240*/  IADD3 R16, PT, PT, R16, 0x10, RZ ;  /* 0x0000001010107810 */ /* 0x000fe20007ffe0ff */
[----:B------:R-:W-:-:S03]  /*0250*/  IMAD.WIDE R14, R18, 0x4, R14 ;  /* 0x00000004120e7825 */ /* 0x000fc600078e020e */
[----:B------:R-:W-:Y:S01]  /*0260*/  ISETP.NE.AND P2, PT, R16, RZ, PT ;  /* 0x000000ff1000720c */ /* 0x000fe20003f45270 */
[----:B0-----:R-:W-:-:S04]  /*0270*/  FFMA R7, -R3, R2, 1 ;  /* 0x3f80000003077423 */ /* 0x001fc80000000102 */
[----:B------:R-:W-:Y:S01]  /*0280*/  FFMA R7, R2, R7, R2 ;  /* 0x0000000702077223 */ /* 0x000fe20000000002 */
[----:B--2---:R-:W0:Y:S03]  /*0290*/  FCHK P0, R0, R3 ;  /* 0x0000000300007302 */ /* 0x004e260000000000 */
[----:B------:R-:W-:-:S04]  /*02a0*/  FFMA R2, R0, R7, RZ ;  /* 0x0000000700027223 */ /* 0x000fc800000000ff */
[----:B------:R-:W-:-:S04]  /*02b0*/  FFMA R6, -R3, R2, R0 ;  /* 0x0000000203067223 */ /* 0x000fc80000000100 */
[----:B------:R-:W-:Y:S01]  /*02c0*/  FFMA R7, R7, R6, R2 ;  /* 0x0000000607077223 */ /* 0x000fe20000000002 */
[----:B0-----:R-:W-:Y:S06]  /*02d0*/  @!P0 BRA `(.L_x_2) ;  /* 0x00000000000c8947 */ /* 0x001fec0003800000 */
[----:B------:R-:W-:-:S07]  /*02e0*/  MOV R2, 0x300 ;  /* 0x0000030000027802 */ /* 0x000fce0000000f00 */
[----:B------:R-:W-:Y:S05]  /*02f0*/  CALL.REL.NOINC `($__internal_0_$__cuda_sm3x_div_rn_noftz_f32_slowpath) ;  /* 0x0000001c00507944 */ /* 0x000fea0003c00000 */
[----:B------:R-:W-:-:S07]  /*0300*/  MOV R7, R9 ;  /* 0x0000000900077202 */ /* 0x000fce0000000f00 */
.L_x_2:
[----:B------:R-:W-:Y:S05]  /*0310*/  BSYNC.RECONVERGENT B2 ;  /* 0x0000000000027941 */ /* 0x000fea0003800200 */
.L_x_1:
[----:B------:R0:W-:Y:S04]  /*0320*/  STG.E desc[UR6][R14.64+-0x20], R7 ;  /* 0xffffe0070e007986 */ /* 0x0001e8000c101906 */
[----:B------:R-:W2:Y:S01]  /*0330*/  LDG.E R2, desc[UR6][R10.64] ;  /* 0x000000060a027981 */ /* 0x000ea2000c1e1900 */
[----:B------:R-:W1:Y:S01]  /*0340*/  MUFU.RCP R0, R3 ;  /* 0x0000000300007308 */ /* 0x000e620000001000 */
[----:B------:R-:W-:Y:S01]  /*0350*/  BSSY.RECONVERGENT B2, `(.L_x_3) ;  /* 0x000000b000027945 */ /* 0x000fe20003800200 */
[----:B-1----:R-:W-:-:S04]  /*0360*/  FFMA R9, -R3, R0, 1 ;  /* 0x3f80000003097423 */ /* 0x002fc80000000100 */
[----:B------:R-:W-:Y:S02]  /*0370*/  FFMA R0, R0, R9, R0 ;  /* 0x0000000900007223 */ /* 0x000fe40000000000 */
[----:B--2---:R-:W1:Y:S02]  /*0380*/  FCHK P0, R2, R3 ;  /* 0x0000000302007302 */ /* 0x004e640000000000 */
[----:B------:R-:W-:-:S04]  /*0390*/  FFMA R9, R0, R2, RZ ;  /* 0x0000000200097223 */ /* 0x000fc800000000ff */
[----:B------:R-:W-:-:S04]  /*03a0*/  FFMA R6, -R3, R9, R2 ;  /* 0x0000000903067223 */ /* 0x000fc80000000102 */
[----:B------:R-:W-:Y:S01]  /*03b0*/  FFMA R9, R0, R6, R9 ;  /* 0x0000000600097223 */ /* 0x000fe20000000009 */
[----:B01----:R-:W-:Y:S06]  /*03c0*/  @!P0 BRA `(.L_x_4) ;  /* 0x00000000000c8947 */ /* 0x003fec0003800000 */
[----:B------:R-:W-:Y:S02]  /*03d0*/  MOV R0, R2 ;  /* 0x0000000200007202 */ /* 0x000fe40000000f00 */
[----:B------:R-:W-:-:S07]  /*03e0*/  MOV R2, 0x400 ;  /* 0x0000040000027802 */ /* 0x000fce0000000f00 */
[----:B------:R-:W-:Y:S05]  /*03f0*/  CALL.REL.NOINC `($__internal_0_$__cuda_sm3x_div_rn_noftz_f32_slowpath) ;  /* 0x0000001c00107944 */ /* 0x000fea0003c00000 */
.L_x_4:
[----:B------:R-:W-:Y:S05]  /*0400*/  BSYNC.RECONVERGENT B2 ;  /* 0x0000000000027941 */ /* 0x000fea0003800200 */
.L_x_3:
        /* <DEDUP_REMOVED lines=14> */
[----:B------:R-:W-:-:S07]  /*04f0*/  MOV R7, R9 ;  /* 0x0000000900077202 */ /* 0x000fce0000000f00 */
.L_x_6:
[----:B------:R-:W-:Y:S05]  /*0500*/  BSYNC.RECONVERGENT B2 ;  /* 0x0000000000027941 */ /* 0x000fea0003800200 */
.L_x_5:
        /* <DEDUP_REMOVED lines=14> */
.L_x_8:
[----:B------:R-:W-:Y:S05]  /*05f0*/  BSYNC.RECONVERGENT B2 ;  /* 0x0000000000027941 */ /* 0x000fea0003800200 */
.L_x_7:
        /* <DEDUP_REMOVED lines=15> */
.L_x_10:
[----:B------:R-:W-:Y:S05]  /*06f0*/  BSYNC.RECONVERGENT B2 ;  /* 0x0000000000027941 */ /* 0x000fea0003800200 */
.L_x_9:
        /* <DEDUP_REMOVED lines=14> */
.L_x_12:
[----:B------:R-:W-:Y:S05]  /*07e0*/  BSYNC.RECONVERGENT B2 ;  /* 0x0000000000027941 */ /* 0x000fea0003800200 */
.L_x_11:
        /* <DEDUP_REMOVED lines=15> */
.L_x_14:
[----:B------:R-:W-:Y:S05]  /*08e0*/  BSYNC.RECONVERGENT B2 ;  /* 0x0000000000027941 */ /* 0x000fea0003800200 */
.L_x_13:
        /* <DEDUP_REMOVED lines=14> */
.L_x_16:
[----:B------:R-:W-:Y:S05]  /*09d0*/  BSYNC.RECONVERGENT B2 ;  /* 0x0000000000027941 */ /* 0x000fea0003800200 */
.L_x_15:
        /* <DEDUP_REMOVED lines=15> */
.L_x_18:
[----:B------:R-:W-:Y:S05]  /*0ad0*/  BSYNC.RECONVERGENT B2 ;  /* 0x0000000000027941 */ /* 0x000fea0003800200 */
.L_x_17:
        /* <DEDUP_REMOVED lines=14> */
.L_x_20:
[----:B------:R-:W-:Y:S05]  /*0bc0*/  BSYNC.RECONVERGENT B2 ;  /* 0x0000000000027941 */ /* 0x000fea0003800200 */
.L_x_19:
        /* <DEDUP_REMOVED lines=15> */
.L_x_22:
[----:B------:R-:W-:Y:S05]  /*0cc0*/  BSYNC.RECONVERGENT B2 ;  /* 0x0000000000027941 */ /* 0x000fea0003800200 */
.L_x_21:
        /* <DEDUP_REMOVED lines=14> */
.L_x_24:
[----:B------:R-:W-:Y:S05]  /*0db0*/  BSYNC.RECONVERGENT B2 ;  /* 0x0000000000027941 */ /* 0x000fea0003800200 */
.L_x_23:
        /* <DEDUP_REMOVED lines=15> */
.L_x_26:
[----:B------:R-:W-:Y:S05]  /*0eb0*/  BSYNC.RECONVERGENT B2 ;  /* 0x0000000000027941 */ /* 0x000fea0003800200 */
.L_x_25:
        /* <DEDUP_REMOVED lines=14> */
.L_x_28:
[----:B------:R-:W-:Y:S05]  /*0fa0*/  BSYNC.RECONVERGENT B2 ;  /* 0x0000000000027941 */ /* 0x000fea0003800200 */
.L_x_27:
        /* <DEDUP_REMOVED lines=15> */
.L_x_30:
[----:B------:R-:W-:Y:S05]  /*10a0*/  BSYNC.RECONVERGENT B2 ;  /* 0x0000000000027941 */ /* 0x000fea0003800200 */
.L_x_29:
        /* <DEDUP_REMOVED lines=14> */
.L_x_32:
[----:B------:R-:W-:Y:S05]  /*1190*/  BSYNC.RECONVERGENT B2 ;  /* 0x0000000000027941 */ /* 0x000fea0003800200 */
.L_x_31:
[----:B------:R0:W-:Y:S01]  /*11a0*/  STG.E desc[UR6][R14.64+0x1c], R9 ;  /* 0x00001c090e007986 */ /* 0x0001e2000c101906 */
[----:B------:R-:W-:Y:S01]  /*11b0*/  IADD3 R18, PT, PT, R18, 0x10, RZ ;  /* 0x0000001012127810 */ /* 0x000fe20007ffe0ff */
[----:B------:R-:W-:Y:S06]  /*11c0*/  @P2 BRA `(.L_x_33) ;  /* 0xfffffff000082947 */ /* 0x000fec000383ffff */
.L_x_0:
[----:B------:R-:W-:-:S13]  /*11d0*/  ISETP.NE.AND P0, PT, R19, RZ, PT ;  /* 0x000000ff1300720c */ /* 0x000fda0003f05270 */
[----:B------:R-:W-:Y:S05]  /*11e0*/  @!P0 EXIT ;  /* 0x000000000000894d */ /* 0x000fea0003800000 */
[----:B------:R-:W-:Y:S02]  /*11f0*/  ISETP.GE.U32.AND P0, PT, R19, 0x8, PT ;  /* 0x000000081300780c */ /* 0x000fe40003f06070 */
[----:B------:R-:W-:-:S11]  /*1200*/  LOP3.LUT R16, R8, 0x7, RZ, 0xc0, !PT ;  /* 0x0000000708107812 */ /* 0x000fd600078ec0ff */
[----:B------:R-:W-:Y:S05]  /*1210*/  @!P0 BRA `(.L_x_34) ;  /* 0x0000000800008947 */ /* 0x000fea0003800000 */
[----:B------:R-:W2:Y:S01]  /*1220*/  LDG.E R2, desc[UR6][R10.64] ;  /* 0x000000060a027981 */ /* 0x000ea2000c1e1900 */
[----:B------:R-:W1:Y:S01]  /*1230*/  MUFU.RCP R0, R3 ;  /* 0x0000000300007308 */ /* 0x000e620000001000 */
[----:B------:R-:W-:Y:S01]  /*1240*/  BSSY.RECONVERGENT B2, `(.L_x_35) ;  /* 0x000000c000027945 */ /* 0x000fe20003800200 */
[----:B0-----:R-:W-:Y:S01]  /*1250*/  IADD3 R14, PT, PT, R4, R5, RZ ;  /* 0x00000005040e7210 */ /* 0x001fe20007ffe0ff */
[----:B-1----:R-:W-:-:S04]  /*1260*/  FFMA R7, -R3, R0, 1 ;  /* 0x3f80000003077423 */ /* 0x002fc80000000100 */
[----:B------:R-:W-:Y:S01]  /*1270*/  FFMA R0, R0, R7, R0 ;  /* 0x0000000700007223 */ /* 0x000fe20000000000 */
[----:B--2---:R-:W0:Y:S03]  /*1280*/  FCHK P0, R2, R3 ;  /* 0x0000000302007302 */ /* 0x004e260000000000 */
[----:B------:R-:W-:-:S04]  /*1290*/  FFMA R7, R0, R2, RZ ;  /* 0x0000000200077223 */ /* 0x000fc800000000ff */
[----:B------:R-:W-:-:S04]  /*12a0*/  FFMA R6, -R3, R7, R2 ;  /* 0x0000000703067223 */ /* 0x000fc80000000102 */
[----:B------:R-:W-:Y:S01]  /*12b0*/  FFMA R9, R0, R6, R7 ;  /* 0x0000000600097223 */ /* 0x000fe20000000007 */
[----:B0-----:R-:W-:Y:S06]  /*12c0*/  @!P0 BRA `(.L_x_36) ;  /* 0x00000000000c8947 */ /* 0x001fec0003800000 */
[----:B------:R-:W-:Y:S02]  /*12d0*/  MOV R0, R2 ;  /* 0x0000000200007202 */ /* 0x000fe40000000f00 */
[----:B------:R-:W-:-:S07]  /*12e0*/  MOV R2, 0x1300 ;  /* 0x0000130000027802 */ /* 0x000fce0000000f00 */
[----:B------:R-:W-:Y:S05]  /*12f0*/  CALL.REL.NOINC `($__internal_0_$__cuda_sm3x_div_rn_noftz_f32_slowpath) ;  /* 0x0000000c00507944 */ /* 0x000fea0003c00000 */
.L_x_36:
[----:B------:R-:W-:Y:S05]  /*1300*/  BSYNC.RECONVERGENT B2 ;  /* 0x0000000000027941 */ /* 0x000fea0003800200 */
.L_x_35:
[----:B------:R-:W0:Y:S02]  /*1310*/  LDC.64 R6, c[0x0][0x398] ;  /* 0x0000e600ff067b82 */ /* 0x000e240000000a00 */
[----:B0-----:R-:W-:-:S05]  /*1320*/  IMAD.WIDE R14, R14, 0x4, R6 ;  /* 0x000000040e0e7825 */ /* 0x001fca00078e0206 */
        /* <DEDUP_REMOVED lines=15> */
.L_x_38:
[----:B------:R-:W-:Y:S05]  /*1420*/  BSYNC.RECONVERGENT B2 ;  /* 0x0000000000027941 */ /* 0x000fea0003800200 */
.L_x_37:
        /* <DEDUP_REMOVED lines=14> */
.L_x_40:
[----:B------:R-:W-:Y:S05]  /*1510*/  BSYNC.RECONVERGENT B2 ;  /* 0x0000000000027941 */ /* 0x000fea0003800200 */
.L_x_39:
        /* <DEDUP_REMOVED lines=15> */
.L_x_42:
[----:B------:R-:W-:Y:S05]  /*1610*/  BSYNC.RECONVERGENT B2 ;  /* 0x0000000000027941 */ /* 0x000fea0003800200 */
.L_x_41:
        /* <DEDUP_REMOVED lines=14> */
.L_x_44:
[----:B------:R-:W-:Y:S05]  /*1700*/  BSYNC.RECONVERGENT B2 ;  /* 0x0000000000027941 */ /* 0x000fea0003800200 */
.L_x_43:
        /* <DEDUP_REMOVED lines=15> */
.L_x_46:
[----:B------:R-:W-:Y:S05]  /*1800*/  BSYNC.RECONVERGENT B2 ;  /* 0x0000000000027941 */ /* 0x000fea0003800200 */
.L_x_45:
        /* <DEDUP_REMOVED lines=14> */
.L_x_48:
[----:B------:R-:W-:Y:S05]  /*18f0*/  BSYNC.RECONVERGENT B2 ;  /* 0x0000000000027941 */ /* 0x000fea0003800200 */
.L_x_47:
        /* <DEDUP_REMOVED lines=15> */
.L_x_50:
[----:B------:R-:W-:Y:S05]  /*19f0*/  BSYNC.RECONVERGENT B2 ;  /* 0x0000000000027941 */ /* 0x000fea0003800200 */
.L_x_49:
[----:B------:R1:W-:Y:S01]  /*1a00*/  STG.E desc[UR6][R14.64+0x1c], R7 ;  /* 0x00001c070e007986 */ /* 0x0003e2000c101906 */
[----:B------:R-:W-:-:S07]  /*1a10*/  IADD3 R5, PT, PT, R5, 0x8, RZ ;  /* 0x0000000805057810 */ /* 0x000fce0007ffe0ff */
.L_x_34:
[----:B------:R-:W-:-:S13]  /*1a20*/  ISETP.NE.AND P0, PT, R16, RZ, PT ;  /* 0x000000ff1000720c */ /* 0x000fda0003f05270 */
[----:B------:R-:W-:Y:S05]  /*1a30*/  @!P0 EXIT ;  /* 0x000000000000894d */ /* 0x000fea0003800000 */
[----:B------:R-:W-:Y:S02]  /*1a40*/  ISETP.GE.U32.AND P0, PT, R16, 0x4, PT ;  /* 0x000000041000780c */ /* 0x000fe40003f06070 */
[----:B------:R-:W-:-:S11]  /*1a50*/  LOP3.LUT R8, R8, 0x3, RZ, 0xc0, !PT ;  /* 0x0000000308087812 */ /* 0x000fd600078ec0ff */
[----:B------:R-:W-:Y:S05]  /*1a60*/  @!P0 BRA `(.L_x_51) ;  /* 0x0000000400088947 */ /* 0x000fea0003800000 */
[----:B------:R-:W2:Y:S01]  /*1a70*/  LDG.E R2, desc[UR6][R10.64] ;  /* 0x000000060a027981 */ /* 0x000ea2000c1e1900 */
[----:B------:R-:W3:Y:S01]  /*1a80*/  MUFU.RCP R0, R3 ;  /* 0x0000000300007308 */ /* 0x000ee20000001000 */
[----:B------:R-:W-:Y:S01]  /*1a90*/  BSSY.RECONVERGENT B2, `(.L_x_52) ;  /* 0x000000c000027945 */ /* 0x000fe20003800200 */
[----:B01----:R-:W-:Y:S01]  /*1aa0*/  IADD3 R14, PT, PT, R4, R5, RZ ;  /* 0x00000005040e7210 */ /* 0x003fe20007ffe0ff */
[----:B---3--:R-:W-:-:S04]  /*1ab0*/  FFMA R7, -R3, R0, 1 ;  /* 0x3f80000003077423 */ /* 0x008fc80000000100 */
        /* <DEDUP_REMOVED lines=9> */
.L_x_53:
[----:B------:R-:W-:Y:S05]  /*1b50*/  BSYNC.RECONVERGENT B2 ;  /* 0x0000000000027941 */ /* 0x000fea0003800200 */
.L_x_52:
        /* <DEDUP_REMOVED lines=17> */
.L_x_55:
[----:B------:R-:W-:Y:S05]  /*1c70*/  BSYNC.RECONVERGENT B2 ;  /* 0x0000000000027941 */ /* 0x000fea0003800200 */
.L_x_54:
        /* <DEDUP_REMOVED lines=14> */
.L_x_57:
[----:B------:R-:W-:Y:S05]  /*1d60*/  BSYNC.RECONVERGENT B2 ;  /* 0x0000000000027941 */ /* 0x000fea0003800200 */
.L_x_56:
        /* <DEDUP_REMOVED lines=15> */
.L_x_59:
[----:B------:R-:W-:Y:S05]  /*1e60*/  BSYNC.RECONVERGENT B2 ;  /* 0x0000000000027941 */ /* 0x000fea0003800200 */
.L_x_58:
[----:B------:R2:W-:Y:S01]  /*1e70*/  STG.E desc[UR6][R14.64+0xc], R7 ;  /* 0x00000c070e007986 */ /* 0x0005e2000c101906 */
[----:B------:R-:W-:-:S07]  /*1e80*/  IADD3 R5, PT, PT, R5, 0x4, RZ ;  /* 0x0000000405057810 */ /* 0x000fce0007ffe0ff */
.L_x_51:
[----:B------:R-:W-:-:S13]  /*1e90*/  ISETP.NE.AND P0, PT, R8, RZ, PT ;  /* 0x000000ff0800720c */ /* 0x000fda0003f05270 */
[----:B------:R-:W-:Y:S05]  /*1ea0*/  @!P0 EXIT ;  /* 0x000000000000894d */ /* 0x000fea0003800000 */
[----:B012---:R-:W0:Y:S01]  /*1eb0*/  LDC.64 R14, c[0x0][0x398] ;  /* 0x0000e600ff0e7b82 */ /* 0x007e220000000a00 */
[----:B------:R-:W-:Y:S02]  /*1ec0*/  IADD3 R5, PT, PT, R4, R5, RZ ;  /* 0x0000000504057210 */ /* 0x000fe40007ffe0ff */
[----:B------:R-:W-:-:S07]  /*1ed0*/  IADD3 R8, PT, PT, -R8, RZ, RZ ;  /* 0x000000ff08087210 */ /* 0x000fce0007ffe1ff */
.L_x_62:
[----:B------:R-:W2:Y:S01]  /*1ee0*/  LDG.E R2, desc[UR6][R10.64] ;  /* 0x000000060a027981 */ /* 0x000ea2000c1e1900 */
[----:B-1----:R-:W1:Y:S01]  /*1ef0*/  MUFU.RCP R0, R3 ;  /* 0x0000000300007308 */ /* 0x002e620000001000 */
[----:B------:R-:W-:Y:S01]  /*1f00*/  IADD3 R8, PT, PT, R8, 0x1, RZ ;  /* 0x0000000108087810 */ /* 0x000fe20007ffe0ff */
[----:B------:R-:W-:Y:S01]  /*1f10*/  BSSY.RECONVERGENT B2, `(.L_x_60) ;  /* 0x000000e000027945 */ /* 0x000fe20003800200 */
[----:B0-----:R-:W-:Y:S02]  /*1f20*/  IMAD.WIDE R18, R5, 0x4, R14 ;  /* 0x0000000405127825 */ /* 0x001fe400078e020e */
[----:B------:R-:W-:Y:S02]  /*1f30*/  ISETP.NE.AND P2, PT, R8, RZ, PT ;  /* 0x000000ff0800720c */ /* 0x000fe40003f45270 */
        /* <DEDUP_REMOVED lines=10> */
[----:B------:R-:W-:-:S07]  /*1fe0*/  MOV R7, R9 ;  /* 0x0000000900077202 */ /* 0x000fce0000000f00 */
.L_x_61:
[----:B------:R-:W-:Y:S05]  /*1ff0*/  BSYNC.RECONVERGENT B2 ;  /* 0x0000000000027941 */ /* 0x000fea0003800200 */
.L_x_60:
[----:B------:R1:W-:Y:S01]  /*2000*/  STG.E desc[UR6][R18.64], R7 ;  /* 0x0000000712007986 */ /* 0x0003e2000c101906 */
[----:B------:R-:W-:Y:S01]  /*2010*/  IADD3 R5, PT, PT, R5, 0x1, RZ ;  /* 0x0000000105057810 */ /* 0x000fe20007ffe0ff */
[----:B------:R-:W-:Y:S06]  /*2020*/  @P2 BRA `(.L_x_62) ;  /* 0xfffffffc00ac2947 */ /* 0x000fec000383ffff */
[----:B------:R-:W-:Y:S05]  /*2030*/  EXIT ;  /* 0x000000000000794d */ /* 0x000fea0003800000 */
        .weak           $__internal_0_$__cuda_sm3x_div_rn_noftz_f32_slowpath
        .type           $__internal_0_$__cuda_sm3x_div_rn_noftz_f32_slowpath,@function
        .size           $__internal_0_$__cuda_sm3x_div_rn_noftz_f32_slowpath,(.L_x_95 - $__internal_0_$__cuda_sm3x_div_rn_noftz_f32_slowpath)
$__internal_0_$__cuda_sm3x_div_rn_noftz_f32_slowpath:
[----:B------:R-:W-:Y:S01]  /*2040*/  SHF.R.U32.HI R6, RZ, 0x17, R3 ;  /* 0x00000017ff067819 */ /* 0x000fe20000011603 */
[----:B------:R-:W-:Y:S01]  /*2050*/  BSSY.RECONVERGENT B0, `(.L_x_63) ;  /* 0x0000063000007945 */ /* 0x000fe20003800200 */
[----:B------:R-:W-:Y:S02]  /*2060*/  SHF.R.U32.HI R9, RZ, 0x17, R0 ;  /* 0x00000017ff097819 */ /* 0x000fe40000011600 */
[----:B------:R-:W-:Y:S02]  /*2070*/  LOP3.LUT R6, R6, 0xff, RZ, 0xc0, !PT ;  /* 0x000000ff06067812 */ /* 0x000fe400078ec0ff */
[----:B------:R-:W-:Y:S02]  /*2080*/  LOP3.LUT R9, R9, 0xff, RZ, 0xc0, !PT ;  /* 0x000000ff09097812 */ /* 0x000fe400078ec0ff */
[----:B------:R-:W-:Y:S02]  /*2090*/  IADD3 R12, PT, PT, R6, -0x1, RZ ;  /* 0xffffffff060c7810 */ /* 0x000fe40007ffe0ff */
[----:B------:R-:W-:-:S02]  /*20a0*/  IADD3 R13, PT, PT, R9, -0x1, RZ ;  /* 0xffffffff090d7810 */ /* 0x000fc40007ffe0ff */
[----:B------:R-:W-:Y:S02]  /*20b0*/  ISETP.GT.U32.AND P0, PT, R12, 0xfd, PT ;  /* 0x000000fd0c00780c */ /* 0x000fe40003f04070 */
[----:B------:R-:W-:Y:S02]  /*20c0*/  MOV R17, R3 ;  /* 0x0000000300117202 */ /* 0x000fe40000000f00 */
[----:B------:R-:W-:-:S13]  /*20d0*/  ISETP.GT.U32.OR P0, PT, R13, 0xfd, P0 ;  /* 0x000000fd0d00780c */ /* 0x000fda0000704470 */
[----:B------:R-:W-:Y:S01]  /*20e0*/  @!P0 MOV R7, RZ ;  /* 0x000000ff00078202 */ /* 0x000fe20000000f00 */
[----:B------:R-:W-:Y:S06]  /*20f0*/  @!P0 BRA `(.L_x_64) ;  /* 0x00000000005c8947 */ /* 0x000fec0003800000 */
[----:B------:R-:W-:Y:S02]  /*2100*/  FSETP.GTU.FTZ.AND P0, PT, |R0|, +INF , PT ;  /* 0x7f8000000000780b */ /* 0x000fe40003f1c200 */
[----:B------:R-:W-:-:S04]  /*2110*/  FSETP.GTU.FTZ.AND P1, PT, |R3|, +INF , PT ;  /* 0x7f8000000300780b */ /* 0x000fc80003f3c200 */
[----:B------:R-:W-:-:S13]  /*2120*/  PLOP3.LUT P0, PT, P0, P1, PT, 0xf8, 0x8f ;  /* 0x00000000008f781c */ /* 0x000fda0000703f70 */
[----:B------:R-:W-:Y:S05]  /*2130*/  @P0 BRA `(.L_x_65) ;  /* 0x00000004004c0947 */ /* 0x000fea0003800000 */
[----:B------:R-:W-:-:S13]  /*2140*/  LOP3.LUT P0, RZ, R17, 0x7fffffff, R0, 0xc8, !PT ;  /* 0x7fffffff11ff7812 */ /* 0x000fda000780c800 */
[----:B------:R-:W-:Y:S05]  /*2150*/  @!P0 BRA `(.L_x_66) ;  /* 0x00000004003c8947 */ /* 0x000fea0003800000 */
[C---:B------:R-:W-:Y:S02]  /*2160*/  FSETP.NEU.FTZ.AND P3, PT, |R0|.reuse, +INF , PT ;  /* 0x7f8000000000780b */ /* 0x040fe40003f7d200 */
[----:B------:R-:W-:Y:S02]  /*2170*/  FSETP.NEU.FTZ.AND P1, PT, |R3|, +INF , PT ;  /* 0x7f8000000300780b */ /* 0x000fe40003f3d200 */
[----:B------:R-:W-:-:S11]  /*2180*/  FSETP.NEU.FTZ.AND P0, PT, |R0|, +INF , PT ;  /* 0x7f8000000000780b */ /* 0x000fd60003f1d200 */
[----:B------:R-:W-:Y:S05]  /*2190*/  @!P1 BRA !P3, `(.L_x_66) ;  /* 0x00000004002c9947 */ /* 0x000fea0005800000 */
[----:B------:R-:W-:-:S04]  /*21a0*/  LOP3.LUT P3, RZ, R0, 0x7fffffff, RZ, 0xc0, !PT ;  /* 0x7fffffff00ff7812 */ /* 0x000fc8000786c0ff */
[----:B------:R-:W-:-:S13]  /*21b0*/  PLOP3.LUT P1, PT, P1, P3, PT, 0x2f, 0xf2 ;  /* 0x0000000000f2781c */ /* 0x000fda0000f26577 */
[----:B------:R-:W-:Y:S05]  /*21c0*/  @P1 BRA `(.L_x_67) ;  /* 0x0000000400181947 */ /* 0x000fea0003800000 */
[----:B------:R-:W-:-:S04]  /*21d0*/  LOP3.LUT P1, RZ, R17, 0x7fffffff, RZ, 0xc0, !PT ;  /* 0x7fffffff11ff7812 */ /* 0x000fc8000782c0ff */
[----:B------:R-:W-:-:S13]  /*21e0*/  PLOP3.LUT P0, PT, P0, P1, PT, 0x2f, 0xf2 ;  /* 0x0000000000f2781c */ /* 0x000fda0000702577 */
[----:B------:R-:W-:Y:S05]  /*21f0*/  @P0 BRA `(.L_x_68) ;  /* 0x0000000400000947 */ /* 0x000fea0003800000 */
[----:B------:R-:W-:Y:S02]  /*2200*/  ISETP.GE.AND P0, PT, R13, RZ, PT ;  /* 0x000000ff0d00720c */ /* 0x000fe40003f06270 */
[----:B------:R-:W-:-:S11]  /*2210*/  ISETP.GE.AND P1, PT, R12, RZ, PT ;  /* 0x000000ff0c00720c */ /* 0x000fd60003f26270 */
[----:B------:R-:W-:Y:S01]  /*2220*/  @P0 MOV R7, RZ ;  /* 0x000000ff00070202 */ /* 0x000fe20000000f00 */
[----:B------:R-:W-:Y:S01]  /*2230*/  @!P0 FFMA R0, R0, 1.84467440737095516160e+19, RZ ;  /* 0x5f80000000008823 */ /* 0x000fe200000000ff */
[----:B------:R-:W-:Y:S01]  /*2240*/  @!P0 MOV R7, 0xffffffc0 ;  /* 0xffffffc000078802 */ /* 0x000fe20000000f00 */
[----:B------:R-:W-:-:S03]  /*2250*/  @!P1 FFMA R17, R3, 1.84467440737095516160e+19, RZ ;  /* 0x5f80000003119823 */ /* 0x000fc600000000ff */
[----:B------:R-:W-:-:S07]  /*2260*/  @!P1 IADD3 R7, PT, PT, R7, 0x40, RZ ;  /* 0x0000004007079810 */ /* 0x000fce0007ffe0ff */
.L_x_64:
[----:B------:R-:W-:Y:S01]  /*2270*/  LEA R12, R6, 0xc0800000, 0x17 ;  /* 0xc0800000060c7811 */ /* 0x000fe200078eb8ff */
[----:B------:R-:W-:Y:S01]  /*2280*/  BSSY.RECONVERGENT B1, `(.L_x_69) ;  /* 0x0000036000017945 */ /* 0x000fe20003800200 */
[----:B------:R-:W-:Y:S02]  /*2290*/  IADD3 R9, PT, PT, R9, -0x7f, RZ ;  /* 0xffffff8109097810 */ /* 0x000fe40007ffe0ff */
[----:B------:R-:W-:-:S03]  /*22a0*/  IADD3 R21, PT, PT, -R12, R17, RZ ;  /* 0x000000110c157210 */ /* 0x000fc60007ffe1ff */
[----:B------:R-:W-:Y:S01]  /*22b0*/  IMAD R0, R9, -0x800000, R0 ;  /* 0xff80000009007824 */ /* 0x000fe200078e0200 */
[----:B------:R-:W0:Y:S01]  /*22c0*/  MUFU.RCP R12, R21 ;  /* 0x00000015000c7308 */ /* 0x000e220000001000 */
[----:B------:R-:W-:-:S04]  /*22d0*/  FADD.FTZ R13, -R21, -RZ ;  /* 0x800000ff150d7221 */ /* 0x000fc80000010100 */
[----:B0-----:R-:W-:-:S04]  /*22e0*/  FFMA R17, R12, R13, 1 ;  /* 0x3f8000000c117423 */ /* 0x001fc8000000000d */
[----:B------:R-:W-:-:S04]  /*22f0*/  FFMA R17, R12, R17, R12 ;  /* 0x000000110c117223 */ /* 0x000fc8000000000c */
[----:B------:R-:W-:-:S04]  /*2300*/  FFMA R12, R0, R17, RZ ;  /* 0x00000011000c7223 */ /* 0x000fc800000000ff */
[----:B------:R-:W-:-:S04]  /*2310*/  FFMA R20, R13, R12, R0 ;  /* 0x0000000c0d147223 */ /* 0x000fc80000000000 */
[----:B------:R-:W-:Y:S01]  /*2320*/  FFMA R20, R17, R20, R12 ;  /* 0x0000001411147223 */ /* 0x000fe2000000000c */
[----:B------:R-:W-:-:S03]  /*2330*/  IADD3 R12, PT, PT, R9, 0x7f, -R6 ;  /* 0x0000007f090c7810 */ /* 0x000fc60007ffe806 */
[----:B------:R-:W-:Y:S01]  /*2340*/  FFMA R13, R13, R20, R0 ;  /* 0x000000140d0d7223 */ /* 0x000fe20000000000 */
[----:B------:R-:W-:-:S03]  /*2350*/  IADD3 R7, PT, PT, R12, R7, RZ ;  /* 0x000000070c077210 */ /* 0x000fc60007ffe0ff */
[----:B------:R-:W-:-:S05]  /*2360*/  FFMA R0, R17, R13, R20 ;  /* 0x0000000d11007223 */ /* 0x000fca0000000014 */
[----:B------:R-:W-:-:S04]  /*2370*/  SHF.R.U32.HI R6, RZ, 0x17, R0 ;  /* 0x00000017ff067819 */ /* 0x000fc80000011600 */
[----:B------:R-:W-:-:S04]  /*2380*/  LOP3.LUT R6, R6, 0xff, RZ, 0xc0, !PT ;  /* 0x000000ff06067812 */ /* 0x000fc800078ec0ff */
[----:B------:R-:W-:-:S04]  /*2390*/  IADD3 R6, PT, PT, R6, R7, RZ ;  /* 0x0000000706067210 */ /* 0x000fc80007ffe0ff */
[----:B------:R-:W-:-:S04]  /*23a0*/  IADD3 R9, PT, PT, R6, -0x1, RZ ;  /* 0xffffffff06097810 */ /* 0x000fc80007ffe0ff */
[----:B------:R-:W-:-:S13]  /*23b0*/  ISETP.GE.U32.AND P0, PT, R9, 0xfe, PT ;  /* 0x000000fe0900780c */ /* 0x000fda0003f06070 */
[----:B------:R-:W-:Y:S05]  /*23c0*/  @!P0 BRA `(.L_x_70) ;  /* 0x0000000000808947 */ /* 0x000fea0003800000 */
[----:B------:R-:W-:-:S13]  /*23d0*/  ISETP.GT.AND P0, PT, R6, 0xfe, PT ;  /* 0x000000fe0600780c */ /* 0x000fda0003f04270 */
[----:B------:R-:W-:Y:S05]  /*23e0*/  @P0 BRA `(.L_x_71) ;  /* 0x00000000006c0947 */ /* 0x000fea0003800000 */
[----:B------:R-:W-:-:S13]  /*23f0*/  ISETP.GE.AND P0, PT, R6, 0x1, PT ;  /* 0x000000010600780c */ /* 0x000fda0003f06270 */
[----:B------:R-:W-:Y:S05]  /*2400*/  @P0 BRA `(.L_x_72) ;  /* 0x0000000000740947 */ /* 0x000fea0003800000 */
[----:B------:R-:W-:Y:S02]  /*2410*/  ISETP.GE.AND P0, PT, R6, -0x18, PT ;  /* 0xffffffe80600780c */ /* 0x000fe40003f06270 */
[----:B------:R-:W-:-:S11]  /*2420*/  LOP3.LUT R0, R0, 0x80000000, RZ, 0xc0, !PT ;  /* 0x8000000000007812 */ /* 0x000fd600078ec0ff */
[----:B------:R-:W-:Y:S05]  /*2430*/  @!P0 BRA `(.L_x_72) ;  /* 0x0000000000688947 */ /* 0x000fea0003800000 */
[CCC-:B------:R-:W-:Y:S01]  /*2440*/  FFMA.RZ R7, R17.reuse, R13.reuse, R20.reuse ;  /* 0x0000000d11077223 */ /* 0x1c0fe2000000c014 */
[C---:B------:R-:W-:Y:S01]  /*2450*/  IADD3 R12, PT, PT, R6.reuse, 0x20, RZ ;  /* 0x00000020060c7810 */ /* 0x040fe20007ffe0ff */
[CCC-:B------:R-:W-:Y:S01]  /*2460*/  FFMA.RP R9, R17.reuse, R13.reuse, R20.reuse ;  /* 0x0000000d11097223 */ /* 0x1c0fe20000008014 */
[----:B------:R-:W-:Y:S01]  /*2470*/  FFMA.RM R20, R17, R13, R20 ;  /* 0x0000000d11147223 */ /* 0x000fe20000004014 */
[C---:B------:R-:W-:Y:S02]  /*2480*/  ISETP.NE.AND P3, PT, R6.reuse, RZ, PT ;  /* 0x000000ff0600720c */ /* 0x040fe40003f65270 */
[----:B------:R-:W-:Y:S02]  /*2490*/  LOP3.LUT R7, R7, 0x7fffff, RZ, 0xc0, !PT ;  /* 0x007fffff07077812 */ /* 0x000fe400078ec0ff */
[----:B------:R-:W-:Y:S02]  /*24a0*/  ISETP.NE.AND P1, PT, R6, RZ, PT ;  /* 0x000000ff0600720c */ /* 0x000fe40003f25270 */
[----:B------:R-:W-:-:S02]  /*24b0*/  LOP3.LUT R7, R7, 0x800000, RZ, 0xfc, !PT ;  /* 0x0080000007077812 */ /* 0x000fc400078efcff */
[----:B------:R-:W-:Y:S02]  /*24c0*/  IADD3 R6, PT, PT, -R6, RZ, RZ ;  /* 0x000000ff06067210 */ /* 0x000fe40007ffe1ff */
[----:B------:R-:W-:Y:S02]  /*24d0*/  SHF.L.U32 R12, R7, R12, RZ ;  /* 0x0000000c070c7219 */ /* 0x000fe400000006ff */
[----:B------:R-:W-:Y:S02]  /*24e0*/  FSETP.NEU.FTZ.AND P0, PT, R9, R20, PT ;  /* 0x000000140900720b */ /* 0x000fe40003f1d000 */
[----:B------:R-:W-:Y:S02]  /*24f0*/  SEL R6, R6, RZ, P3 ;  /* 0x000000ff06067207 */ /* 0x000fe40001800000 */
[----:B------:R-:W-:Y:S02]  /*2500*/  ISETP.NE.AND P1, PT, R12, RZ, P1 ;  /* 0x000000ff0c00720c */ /* 0x000fe40000f25270 */
[----:B------:R-:W-:-:S02]  /*2510*/  SHF.R.U32.HI R12, RZ, R6, R7 ;  /* 0x00000006ff0c7219 */ /* 0x000fc40000011607 */
[----:B------:R-:W-:Y:S02]  /*2520*/  PLOP3.LUT P0, PT, P0, P1, PT, 0xf8, 0x8f ;  /* 0x00000000008f781c */ /* 0x000fe40000703f70 */
[----:B------:R-:W-:Y:S02]  /*2530*/  SHF.R.U32.HI R6, RZ, 0x1, R12 ;  /* 0x00000001ff067819 */ /* 0x000fe4000001160c */
[----:B------:R-:W-:-:S04]  /*2540*/  SEL R7, RZ, 0x1, !P0 ;  /* 0x00000001ff077807 */ /* 0x000fc80004000000 */
[----:B------:R-:W-:-:S04]  /*2550*/  LOP3.LUT R7, R7, 0x1, R6, 0xf8, !PT ;  /* 0x0000000107077812 */ /* 0x000fc800078ef806 */
[----:B------:R-:W-:-:S04]  /*2560*/  LOP3.LUT R7, R7, R12, RZ, 0xc0, !PT ;  /* 0x0000000c07077212 */ /* 0x000fc800078ec0ff */
[----:B------:R-:W-:-:S04]  /*2570*/  IADD3 R7, PT, PT, R6, R7, RZ ;  /* 0x0000000706077210 */ /* 0x000fc80007ffe0ff */
[----:B------:R-:W-:Y:S01]  /*2580*/  LOP3.LUT R0, R7, R0, RZ, 0xfc, !PT ;  /* 0x0000000007007212 */ /* 0x000fe200078efcff */
[----:B------:R-:W-:Y:S06]  /*2590*/  BRA `(.L_x_72) ;  /* 0x0000000000107947 */ /* 0x000fec0003800000 */
.L_x_71:
[----:B------:R-:W-:-:S04]  /*25a0*/  LOP3.LUT R0, R0, 0x80000000, RZ, 0xc0, !PT ;  /* 0x8000000000007812 */ /* 0x000fc800078ec0ff */
[----:B------:R-:W-:Y:S01]  /*25b0*/  LOP3.LUT R0, R0, 0x7f800000, RZ, 0xfc, !PT ;  /* 0x7f80000000007812 */ /* 0x000fe200078efcff */
[----:B------:R-:W-:Y:S06]  /*25c0*/  BRA `(.L_x_72) ;  /* 0x0000000000047947 */ /* 0x000fec0003800000 */
.L_x_70:
[----:B------:R-:W-:-:S07]  /*25d0*/  LEA R0, R7, R0, 0x17 ;  /* 0x0000000007007211 */ /* 0x000fce00078eb8ff */
.L_x_72:
[----:B------:R-:W-:Y:S05]  /*25e0*/  BSYNC.RECONVERGENT B1 ;  /* 0x0000000000017941 */ /* 0x000fea0003800200 */
.L_x_69:
[----:B------:R-:W-:Y:S05]  /*25f0*/  BRA `(.L_x_73) ;  /* 0x0000000000207947 */ /* 0x000fea0003800000 */
.L_x_68:
[----:B------:R-:W-:-:S04]  /*2600*/  LOP3.LUT R0, R17, 0x80000000, R0, 0x48, !PT ;  /* 0x8000000011007812 */ /* 0x000fc800078e4800 */
[----:B------:R-:W-:Y:S01]  /*2610*/  LOP3.LUT R0, R0, 0x7f800000, RZ, 0xfc, !PT ;  /* 0x7f80000000007812 */ /* 0x000fe200078efcff */
[----:B------:R-:W-:Y:S06]  /*2620*/  BRA `(.L_x_73) ;  /* 0x0000000000147947 */ /* 0x000fec0003800000 */
.L_x_67:
[----:B------:R-:W-:Y:S01]  /*2630*/  LOP3.LUT R0, R17, 0x80000000, R0, 0x48, !PT ;  /* 0x8000000011007812 */ /* 0x000fe200078e4800 */
[----:B------:R-:W-:Y:S06]  /*2640*/  BRA `(.L_x_73) ;  /* 0x00000000000c7947 */ /* 0x000fec0003800000 */
.L_x_66:
[----:B------:R-:W0:Y:S01]  /*2650*/  MUFU.RSQ R0, -QNAN ;  /* 0xffc0000000007908 */ /* 0x000e220000001400 */
[----:B------:R-:W-:Y:S05]  /*2660*/  BRA `(.L_x_73) ;  /* 0x0000000000047947 */ /* 0x000fea0003800000 */
.L_x_65:
[----:B------:R-:W-:-:S07]  /*2670*/  FADD.FTZ R0, R0, R3 ;  /* 0x0000000300007221 */ /* 0x000fce0000010000 */
.L_x_73:
[----:B------:R-:W-:Y:S05]  /*2680*/  BSYNC.RECONVERGENT B0 ;  /* 0x0000000000007941 */ /* 0x000fea0003800200 */
.L_x_63:
[----:B------:R-:W-:Y:S01]  /*2690*/  HFMA2 R7, -RZ, RZ, 0, 0 ;  /* 0x00000000ff077431 */ /* 0x000fe200000001ff */
[----:B------:R-:W-:Y:S02]  /*26a0*/  MOV R6, R2 ;  /* 0x0000000200067202 */ /* 0x000fe40000000f00 */
[----:B0-----:R-:W-:Y:S02]  /*26b0*/  MOV R9, R0 ;  /* 0x0000000000097202 */ /* 0x001fe40000000f00 */
[----:B------:R-:W-:Y:S05]  /*26c0*/  RET.REL.NODEC R6 `(pooling_backward) ;  /* 0xffffffd8064c7950 */ /* 0x000fea0003c3ffff */
.L_x_74:
[----:B------:R-:W-:-:S00]  /*26d0*/  BRA `(.L_x_74) ;  /* 0xfffffffc00fc7947 */ /* 0x000fc0000383ffff */
[----:B------:R-:W-:-:S00]  /*26e0*/  NOP ;  /* 0x0000000000007918 */ /* 0x000fc00000000000 */
        /* <DEDUP_REMOVED lines=9> */
.L_x_95:


//--------------------- .text.pooling_forward     --------------------------
	.section	.text.pooling_forward,"ax",@progbits
	.align	128
        .global         pooling_forward
        .type           pooling_forward,@function
        .size           pooling_forward,(.L_x_96 - pooling_forward)
        .other          pooling_forward,@"STO_CUDA_ENTRY STV_DEFAULT"
pooling_forward:
.text.pooling_forward:
        /* <DEDUP_REMOVED lines=11> */
[----:B------:R-:W0:Y:S01]  /*00b0*/  LDC.64 R4, c[0x0][0x398] ;  /* 0x0000e600ff047b82 */ /* 0x000e220000000a00 */
[----:B------:R-:W1:Y:S01]  /*00c0*/  LDCU.64 UR10, c[0x0][0x358] ;  /* 0x00006b00ff0a77ac */ /* 0x000e620008000a00 */
[----:B------:R-:W-:Y:S01]  /*00d0*/  HFMA2 R7, -RZ, RZ, 0, 0 ;  /* 0x00000000ff077431 */ /* 0x000fe200000001ff */
[----:B------:R-:W2:Y:S01]  /*00e0*/  LDCU UR5, c[0x0][0x388] ;  /* 0x00007100ff0577ac */ /* 0x000ea20008000800 */
[----:B------:R-:W2:Y:S01]  /*00f0*/  LDCU UR4, c[0x0][0x384] ;  /* 0x00007080ff0477ac */ /* 0x000ea20008000800 */
[----:B0-----:R-:W-:Y:S01]  /*0100*/  IMAD.WIDE R4, R3, 0x4, R4 ;  /* 0x0000000403047825 */ /* 0x001fe200078e0204 */
[----:B--2---:R-:W-:-:S04]  /*0110*/  UIMAD UR5, UR5, UR4, URZ ;  /* 0x00000004050572a4 */ /* 0x004fc8000f8e02ff */
[----:B-1----:R0:W-:Y:S01]  /*0120*/  STG.E desc[UR10][R4.64], RZ ;  /* 0x000000ff04007986 */ /* 0x0021e2000c10190a */
[----:B------:R-:W-:-:S09]  /*0130*/  UISETP.GE.AND UP0, UPT, UR5, 0x1, UPT ;  /* 0x000000010500788c */ /* 0x000fd2000bf06270 */
[----:B0-----:R-:W-:Y:S05]  /*0140*/  BRA.U !UP0, `(.L_x_75) ;  /* 0x00000009081c7547 */ /* 0x001fea000b800000 */
[----:B------:R-:W-:Y:S02]  /*0150*/  UISETP.GE.U32.AND UP1, UPT, UR5, 0x10, UPT ;  /* 0x000000100500788c */ /* 0x000fe4000bf26070 */
[----:B------:R-:W-:Y:S01]  /*0160*/  IMAD R0, R3, UR5, RZ ;  /* 0x0000000503007c24 */ /* 0x000fe2000f8e02ff */
[----:B------:R-:W-:Y:S01]  /*0170*/  ULOP3.LUT UR8, UR5, 0xf, URZ, 0xc0, !UPT ;  /* 0x0000000f05087892 */ /* 0x000fe2000f8ec0ff */
[----:B------:R-:W-:Y:S01]  /*0180*/  IMAD.MOV.U32 R7, RZ, RZ, RZ ;  /* 0x000000ffff077224 */ /* 0x000fe200078e00ff */
[----:B------:R-:W-:Y:S02]  /*0190*/  UMOV UR4, URZ ;  /* 0x000000ff00047c82 */ /* 0x000fe40008000000 */
[----:B------:R-:W-:Y:S02]  /*01a0*/  UISETP.NE.AND UP0, UPT, UR8, URZ, UPT ;  /* 0x000000ff0800728c */ /* 0x000fe4000bf05270 */
[----:B------:R-:W-:Y:S09]  /*01b0*/  BRA.U !UP1, `(.L_x_76) ;  /* 0x0000000109f87547 */ /* 0x000ff2000b800000 */
[----:B------:R-:W0:Y:S01]  /*01c0*/  LDCU.64 UR6, c[0x0][0x390] ;  /* 0x00007200ff0677ac */ /* 0x000e220008000a00 */
[----:B------:R-:W-:Y:S01]  /*01d0*/  MOV R7, RZ ;  /* 0x000000ff00077202 */ /* 0x000fe20000000f00 */
[----:B------:R-:W-:Y:S01]  /*01e0*/  IMAD.MOV.U32 R6, RZ, RZ, R0 ;  /* 0x000000ffff067224 */ /* 0x000fe200078e0000 */
[----:B------:R-:W-:-:S04]  /*01f0*/  ULOP3.LUT UR4, UR5, 0x7ffffff0, URZ, 0xc0, !UPT ;  /* 0x7ffffff005047892 */ /* 0x000fc8000f8ec0ff */
[----:B------:R-:W-:Y:S02]  /*0200*/  UIADD3 UR9, UPT, UPT, -UR4, URZ, URZ ;  /* 0x000000ff04097290 */ /* 0x000fe4000fffe1ff */
[----:B0-----:R-:W-:-:S04]  /*0210*/  UIADD3 UR6, UP1, UPT, UR6, 0x20, URZ ;  /* 0x0000002006067890 */ /* 0x001fc8000ff3e0ff */
[----:B------:R-:W-:-:S12]  /*0220*/  UIADD3.X UR7, UPT, UPT, URZ, UR7, URZ, UP1, !UPT ;  /* 0x00000007ff077290 */ /* 0x000fd80008ffe4ff */
.L_x_77:
[----:B------:R-:W-:Y:S01]  /*0230*/  MOV R2, UR6 ;  /* 0x0000000600027c02 */ /* 0x000fe20008000f00 */
[----:B------:R-:W-:-:S04]  /*0240*/  IMAD.U32 R3, RZ, RZ, UR7 ;  /* 0x00000007ff037e24 */ /* 0x000fc8000f8e00ff */
[----:B------:R-:W-:-:S05]  /*0250*/  IMAD.WIDE R2, R6, 0x4, R2 ;  /* 0x0000000406027825 */ /* 0x000fca00078e0202 */
[----:B--2---:R-:W2:Y:S02]  /*0260*/  LDG.E R8, desc[UR10][R2.64+-0x20] ;  /* 0xffffe00a02087981 */ /* 0x004ea4000c1e1900 */
[----:B--2---:R-:W-:-:S05]  /*0270*/  FADD R7, R8, R7 ;  /* 0x0000000708077221 */ /* 0x004fca0000000000 */
[----:B------:R0:W-:Y:S04]  /*0280*/  STG.E desc[UR10][R4.64], R7 ;  /* 0x0000000704007986 */ /* 0x0001e8000c10190a */
[----:B------:R-:W2:Y:S02]  /*0290*/  LDG.E R8, desc[UR10][R2.64+-0x1c] ;  /* 0xffffe40a02087981 */ /* 0x000ea4000c1e1900 */
[----:B--2---:R-:W-:-:S05]  /*02a0*/  FADD R9, R7, R8 ;  /* 0x0000000807097221 */ /* 0x004fca0000000000 */
[----:B------:R1:W-:Y:S04]  /*02b0*/  STG.E desc[UR10][R4.64], R9 ;  /* 0x0000000904007986 */ /* 0x0003e8000c10190a */
[----:B------:R-:W2:Y:S02]  /*02c0*/  LDG.E R8, desc[UR10][R2.64+-0x18] ;  /* 0xffffe80a02087981 */ /* 0x000ea4000c1e1900 */
[----:B--2---:R-:W-:-:S05]  /*02d0*/  FADD R11, R9, R8 ;  /* 0x00000008090b7221 */ /* 0x004fca0000000000 */
[----:B------:R2:W-:Y:S04]  /*02e0*/  STG.E desc[UR10][R4.64], R11 ;  /* 0x0000000b04007986 */ /* 0x0005e8000c10190a */
[----:B------:R-:W3:Y:S02]  /*02f0*/  LDG.E R8, desc[UR10][R2.64+-0x14] ;  /* 0xffffec0a02087981 */ /* 0x000ee4000c1e1900 */
[----:B---3--:R-:W-:-:S05]  /*0300*/  FADD R13, R11, R8 ;  /* 0x000000080b0d7221 */ /* 0x008fca0000000000 */
[----:B------:R3:W-:Y:S04]  /*0310*/  STG.E desc[UR10][R4.64], R13 ;  /* 0x0000000d04007986 */ /* 0x0007e8000c10190a */
[----:B------:R-:W0:Y:S02]  /*0320*/  LDG.E R8, desc[UR10][R2.64+-0x10] ;  /* 0xfffff00a02087981 */ /* 0x000e24000c1e1900 */
[----:B0-----:R-:W-:-:S05]  /*0330*/  FADD R7, R13, R8 ;  /* 0x000000080d077221 */ /* 0x001fca0000000000 */
[----:B------:R0:W-:Y:S04]  /*0340*/  STG.E desc[UR10][R4.64], R7 ;  /* 0x0000000704007986 */ /* 0x0001e8000c10190a */
[----:B------:R-:W1:Y:S02]  /*0350*/  LDG.E R8, desc[UR10][R2.64+-0xc] ;  /* 0xfffff40a02087981 */ /* 0x000e64000c1e1900 */
[----:B-1----:R-:W-:-:S05]  /*0360*/  FADD R9, R7, R8 ;  /* 0x0000000807097221 */ /* 0x002fca0000000000 */
        /* <DEDUP_REMOVED lines=9> */
[----:B------:R-:W-:Y:S04]  /*0400*/  STG.E desc[UR10][R4.64], R7 ;  /* 0x0000000704007986 */ /* 0x000fe8000c10190a */
        /* <DEDUP_REMOVED lines=18> */
[----:B------:R-:W3:Y:S01]  /*0530*/  LDG.E R8, desc[UR10][R2.64+0x1c] ;  /* 0x00001c0a02087981 */ /* 0x000ee2000c1e1900 */
[----:B------:R-:W-:Y:S01]  /*0540*/  UIADD3 UR9, UPT, UPT, UR9, 0x10, URZ ;  /* 0x0000001009097890 */ /* 0x000fe2000fffe0ff */
[----:B------:R-:W-:-:S03]  /*0550*/  IADD3 R6, PT, PT, R6, 0x10, RZ ;  /* 0x0000001006067810 */ /* 0x000fc60007ffe0ff */
[----:B------:R-:W-:Y:S01]  /*0560*/  UISETP.NE.AND UP1, UPT, UR9, URZ, UPT ;  /* 0x000000ff0900728c */ /* 0x000fe2000bf25270 */
[----:B---3--:R-:W-:-:S05]  /*0570*/  FADD R7, R11, R8 ;  /* 0x000000080b077221 */ /* 0x008fca0000000000 */
[----:B------:R2:W-:Y:S03]  /*0580*/  STG.E desc[UR10][R4.64], R7 ;  /* 0x0000000704007986 */ /* 0x0005e6000c10190a */
[----:B------:R-:W-:Y:S05]  /*0590*/  BRA.U UP1, `(.L_x_77) ;  /* 0xfffffffd01247547 */ /* 0x000fea000b83ffff */
.L_x_76:
[----:B------:R-:W-:Y:S05]  /*05a0*/  BRA.U !UP0, `(.L_x_75) ;  /* 0x0000000508047547 */ /* 0x000fea000b800000 */
[----:B------:R-:W-:Y:S02]  /*05b0*/  UISETP.GE.U32.AND UP0, UPT, UR8, 0x8, UPT ;  /* 0x000000080800788c */ /* 0x000fe4000bf06070 */
[----:B------:R-:W-:-:S04]  /*05c0*/  ULOP3.LUT UR7, UR5, 0x7, URZ, 0xc0, !UPT ;  /* 0x0000000705077892 */ /* 0x000fc8000f8ec0ff */
[----:B------:R-:W-:-:S03]  /*05d0*/  UISETP.NE.AND UP1, UPT, UR7, URZ, UPT ;  /* 0x000000ff0700728c */ /* 0x000fc6000bf25270 */
[----:B------:R-:W-:Y:S08]  /*05e0*/  BRA.U !UP0, `(.L_x_78) ;  /* 0x0000000108707547 */ /* 0x000ff0000b800000 */
[----:B------:R-:W0:Y:S01]  /*05f0*/  LDC.64 R2, c[0x0][0x390] ;  /* 0x0000e400ff027b82 */ /* 0x000e220000000a00 */
[----:B--2---:R-:W-:-:S04]  /*0600*/  VIADD R9, R0, UR4 ;  /* 0x0000000400097c36 */ /* 0x004fc80008000000 */
[----:B0-----:R-:W-:-:S05]  /*0610*/  IMAD.WIDE R2, R9, 0x4, R2 ;  /* 0x0000000409027825 */ /* 0x001fca00078e0202 */
[----:B------:R-:W2:Y:S02]  /*0620*/  LDG.E R6, desc[UR10][R2.64] ;  /* 0x0000000a02067981 */ /* 0x000ea4000c1e1900 */
[----:B--2---:R-:W-:-:S05]  /*0630*/  FADD R7, R7, R6 ;  /* 0x0000000607077221 */ /* 0x004fca0000000000 */
[----:B------:R-:W-:Y:S04]  /*0640*/  STG.E desc[UR10][R4.64], R7 ;  /* 0x0000000704007986 */ /* 0x000fe8000c10190a */
[----:B------:R-:W2:Y:S02]  /*0650*/  LDG.E R6, desc[UR10][R2.64+0x4] ;  /* 0x0000040a02067981 */ /* 0x000ea4000c1e1900 */
        /* <DEDUP_REMOVED lines=11> */
[----:B------:R-:W0:Y:S02]  /*0710*/  LDG.E R6, desc[UR10][R2.64+0x14] ;  /* 0x0000140a02067981 */ /* 0x000e24000c1e1900 */
[----:B0-----:R-:W-:-:S05]  /*0720*/  FADD R9, R15, R6 ;  /* 0x000000060f097221 */ /* 0x001fca0000000000 */
[----:B------:R3:W-:Y:S04]  /*0730*/  STG.E desc[UR10][R4.64], R9 ;  /* 0x0000000904007986 */ /* 0x0007e8000c10190a */
[----:B------:R-:W1:Y:S02]  /*0740*/  LDG.E R6, desc[UR10][R2.64+0x18] ;  /* 0x0000180a02067981 */ /* 0x000e64000c1e1900 */
[----:B-1----:R-:W-:-:S05]  /*0750*/  FADD R11, R9, R6 ;  /* 0x00000006090b7221 */ /* 0x002fca0000000000 */
[----:B------:R3:W-:Y:S04]  /*0760*/  STG.E desc[UR10][R4.64], R11 ;  /* 0x0000000b04007986 */ /* 0x0007e8000c10190a */
[----:B------:R-:W2:Y:S01]  /*0770*/  LDG.E R6, desc[UR10][R2.64+0x1c] ;  /* 0x00001c0a02067981 */ /* 0x000ea2000c1e1900 */
[----:B------:R-:W-:Y:S01]  /*0780*/  UIADD3 UR4, UPT, UPT, UR4, 0x8, URZ ;  /* 0x0000000804047890 */ /* 0x000fe2000fffe0ff */
[----:B--2---:R-:W-:-:S05]  /*0790*/  FADD R7, R11, R6 ;  /* 0x000000060b077221 */ /* 0x004fca0000000000 */
[----:B------:R3:W-:Y:S06]  /*07a0*/  STG.E desc[UR10][R4.64], R7 ;  /* 0x0000000704007986 */ /* 0x0007ec000c10190a */
.L_x_78:
[----:B------:R-:W-:Y:S05]  /*07b0*/  BRA.U !UP1, `(.L_x_75) ;  /* 0x0000000109807547 */ /* 0x000fea000b800000 */
[----:B------:R-:W-:Y:S02]  /*07c0*/  UISETP.GE.U32.AND UP0, UPT, UR7, 0x4, UPT ;  /* 0x000000040700788c */ /* 0x000fe4000bf06070 */
[----:B------:R-:W-:-:S04]  /*07d0*/  ULOP3.LUT UR6, UR5, 0x3, URZ, 0xc0, !UPT ;  /* 0x0000000305067892 */ /* 0x000fc8000f8ec0ff */
[----:B------:R-:W-:-:S03]  /*07e0*/  UISETP.NE.AND UP1, UPT, UR6, URZ, UPT ;  /* 0x000000ff0600728c */ /* 0x000fc6000bf25270 */
[----:B------:R-:W-:Y:S08]  /*07f0*/  BRA.U !UP0, `(.L_x_79) ;  /* 0x0000000108407547 */ /* 0x000ff0000b800000 */
[----:B------:R-:W0:Y:S01]  /*0800*/  LDC.64 R2, c[0x0][0x390] ;  /* 0x0000e400ff027b82 */ /* 0x000e220000000a00 */
[----:B--23--:R-:W-:-:S05]  /*0810*/  IADD3 R9, PT, PT, R0, UR4, RZ ;  /* 0x0000000400097c10 */ /* 0x00cfca000fffe0ff */
[----:B0-----:R-:W-:-:S05]  /*0820*/  IMAD.WIDE R2, R9, 0x4, R2 ;  /* 0x0000000409027825 */ /* 0x001fca00078e0202 */
        /* <DEDUP_REMOVED lines=9> */
[----:B------:R-:W2:Y:S01]  /*08c0*/  LDG.E R6, desc[UR10][R2.64+0xc] ;  /* 0x00000c0a02067981 */ /* 0x000ea2000c1e1900 */
[----:B------:R-:W-:Y:S01]  /*08d0*/  UIADD3 UR4, UPT, UPT, UR4, 0x4, URZ ;  /* 0x0000000404047890 */ /* 0x000fe2000fffe0ff */
[----:B--2---:R-:W-:-:S05]  /*08e0*/  FADD R7, R13, R6 ;  /* 0x000000060d077221 */ /* 0x004fca0000000000 */
[----:B------:R0:W-:Y:S06]  /*08f0*/  STG.E desc[UR10][R4.64], R7 ;  /* 0x0000000704007986 */ /* 0x0001ec000c10190a */
.L_x_79:
[----:B------:R-:W-:Y:S05]  /*0900*/  BRA.U !UP1, `(.L_x_75) ;  /* 0x00000001092c7547 */ /* 0x000fea000b800000 */
[----:B0-23--:R-:W0:Y:S01]  /*0910*/  LDC.64 R8, c[0x0][0x390] ;  /* 0x0000e400ff087b82 */ /* 0x00de220000000a00 */
[----:B------:R-:W-:Y:S01]  /*0920*/  VIADD R11, R0, UR4 ;  /* 0x00000004000b7c36 */ /* 0x000fe20008000000 */
[----:B------:R-:W-:-:S12]  /*0930*/  UIADD3 UR6, UPT, UPT, -UR6, URZ, URZ ;  /* 0x000000ff06067290 */ /* 0x000fd8000fffe1ff */
.L_x_80:
[----:B0-----:R-:W-:-:S06]  /*0940*/  IMAD.WIDE R2, R11, 0x4, R8 ;  /* 0x000000040b027825 */ /* 0x001fcc00078e0208 */
[----:B------:R-:W2:Y:S01]  /*0950*/  LDG.E R2, desc[UR10][R2.64] ;  /* 0x0000000a02027981 */ /* 0x000ea2000c1e1900 */
[----:B------:R-:W-:Y:S01]  /*0960*/  UIADD3 UR6, UPT, UPT, UR6, 0x1, URZ ;  /* 0x0000000106067890 */ /* 0x000fe2000fffe0ff */
[----:B------:R-:W-:-:S03]  /*0970*/  IADD3 R11, PT, PT, R11, 0x1, RZ ;  /* 0x000000010b0b7810 */ /* 0x000fc60007ffe0ff */
[----:B------:R-:W-:Y:S01]  /*0980*/  UISETP.NE.AND UP0, UPT, UR6, URZ, UPT ;  /* 0x000000ff0600728c */ /* 0x000fe2000bf05270 */
[----:B-12---:R-:W-:-:S05]  /*0990*/  FADD R7, R2, R7 ;  /* 0x0000000702077221 */ /* 0x006fca0000000000 */
[----:B------:R1:W-:Y:S03]  /*09a0*/  STG.E desc[UR10][R4.64], R7 ;  /* 0x0000000704007986 */ /* 0x0003e6000c10190a */
[----:B------:R-:W-:Y:S05]  /*09b0*/  BRA.U UP0, `(.L_x_80) ;  /* 0xfffffffd00e07547 */ /* 0x000fea000b83ffff */
.L_x_75:
[----:B------:R-:W-:Y:S01]  /*09c0*/  I2FP.F32.S32 R6, UR5 ;  /* 0x0000000500067c45 */ /* 0x000fe20008201400 */
[----:B------:R-:W-:Y:S03]  /*09d0*/  BSSY.RECONVERGENT B0, `(.L_x_81) ;  /* 0x000000d000007945 */ /* 0x000fe60003800200 */
[----:B------:R-:W4:Y:S08]  /*09e0*/  MUFU.RCP R3, R6 ;  /* 0x0000000600037308 */ /* 0x000f300000001000 */
[----:B------:R-:W5:Y:S01]  /*09f0*/  FCHK P0, R7, R6 ;  /* 0x0000000607007302 */ /* 0x000f620000000000 */
[----:B----4-:R-:W-:-:S04]  /*0a00*/  FFMA R0, -R6, R3, 1 ;  /* 0x3f80000006007423 */ /* 0x010fc80000000103 */
[----:B------:R-:W-:-:S04]  /*0a10*/  FFMA R0, R3, R0, R3 ;  /* 0x0000000003007223 */ /* 0x000fc80000000003 */
[----:B------:R-:W-:-:S04]  /*0a20*/  FFMA R3, R0, R7, RZ ;  /* 0x0000000700037223 */ /* 0x000fc800000000ff */
[----:B------:R-:W-:-:S04]  /*0a30*/  FFMA R2, -R6, R3, R7 ;  /* 0x0000000306027223 */ /* 0x000fc80000000107 */
[----:B------:R-:W-:Y:S01]  /*0a40*/  FFMA R3, R0, R2, R3 ;  /* 0x0000000200037223 */ /* 0x000fe20000000003 */
[----:B-----5:R-:W-:Y:S06]  /*0a50*/  @!P0 BRA `(.L_x_82) ;  /* 0x0000000000108947 */ /* 0x020fec0003800000 */
[----:B------:R-:W-:Y:S01]  /*0a60*/  IMAD.MOV.U32 R3, RZ, RZ, R7 ;  /* 0x000000ffff037224 */ /* 0x000fe200078e0007 */
[----:B------:R-:W-:-:S07]  /*0a70*/  MOV R2, 0xa90 ;  /* 0x00000a9000027802 */ /* 0x000fce0000000f00 */
[----:B0123--:R-:W-:Y:S05]  /*0a80*/  CALL.REL.NOINC `($__internal_1_$__cuda_sm3x_div_rn_noftz_f32_slowpath) ;  /* 0x0000000000107944 */ /* 0x00ffea0003c00000 */
[----:B------:R-:W-:-:S07]  /*0a90*/  MOV R3, R0 ;  /* 0x0000000000037202 */ /* 0x000fce0000000f00 */
.L_x_82:
[----:B------:R-:W-:Y:S05]  /*0aa0*/  BSYNC.RECONVERGENT B0 ;  /* 0x0000000000007941 */ /* 0x000fea0003800200 */
.L_x_81:
[----:B------:R-:W-:Y:S01]  /*0ab0*/  STG.E desc[UR10][R4.64], R3 ;  /* 0x0000000304007986 */ /* 0x000fe2000c10190a */
[----:B------:R-:W-:Y:S05]  /*0ac0*/  EXIT ;  /* 0x000000000000794d */ /* 0x000fea0003800000 */
        .weak           $__internal_1_$__cuda_sm3x_div_rn_noftz_f32_slowpath
        .type           $__internal_1_$__cuda_sm3x_div_rn_noftz_f32_slowpath,@function
        .size           $__internal_1_$__cuda_sm3x_div_rn_noftz_f32_slowpath,(.L_x_96 - $__internal_1_$__cuda_sm3x_div_rn_noftz_f32_slowpath)
$__internal_1_$__cuda_sm3x_div_rn_noftz_f32_slowpath:
[----:B------:R-:W-:Y:S01]  /*0ad0*/  SHF.R.U32.HI R7, RZ, 0x17, R6 ;  /* 0x00000017ff077819 */ /* 0x000fe20000011606 */
[----:B------:R-:W-:Y:S01]  /*0ae0*/  BSSY.RECONVERGENT B1, `(.L_x_83) ;  /* 0x0000063000017945 */ /* 0x000fe20003800200 */
[----:B------:R-:W-:Y:S02]  /*0af0*/  SHF.R.U32.HI R0, RZ, 0x17, R3 ;  /* 0x00000017ff007819 */ /* 0x000fe40000011603 */
[----:B------:R-:W-:Y:S02]  /*0b00*/  LOP3.LUT R7, R7, 0xff, RZ, 0xc0, !PT ;  /* 0x000000ff07077812 */ /* 0x000fe400078ec0ff */
[----:B------:R-:W-:-:S03]  /*0b10*/  LOP3.LUT R12, R0, 0xff, RZ, 0xc0, !PT ;  /* 0x000000ff000c7812 */ /* 0x000fc600078ec0ff */
[----:B------:R-:W-:Y:S01]  /*0b20*/  VIADD R9, R7, 0xffffffff ;  /* 0xffffffff07097836 */ /* 0x000fe20000000000 */
[----:B------:R-:W-:-:S04]  /*0b30*/  IADD3 R10, PT, PT, R12, -0x1, RZ ;  /* 0xffffffff0c0a7810 */ /* 0x000fc80007ffe0ff */
[----:B------:R-:W-:-:S04]  /*0b40*/  ISETP.GT.U32.AND P0, PT, R9, 0xfd, PT ;  /* 0x000000fd0900780c */ /* 0x000fc80003f04070 */
[----:B------:R-:W-:-:S13]  /*0b50*/  ISETP.GT.U32.OR P0, PT, R10, 0xfd, P0 ;  /* 0x000000fd0a00780c */ /* 0x000fda0000704470 */
[----:B------:R-:W-:Y:S01]  /*0b60*/  @!P0 IMAD.MOV.U32 R8, RZ, RZ, RZ ;  /* 0x000000ffff088224 */ /* 0x000fe200078e00ff */
[----:B------:R-:W-:Y:S06]  /*0b70*/  @!P0 BRA `(.L_x_84) ;  /* 0x0000000000608947 */ /* 0x000fec0003800000 */
[----:B------:R-:W-:Y:S02]  /*0b80*/  FSETP.GTU.FTZ.AND P0, PT, |R3|, +INF , PT ;  /* 0x7f8000000300780b */ /* 0x000fe40003f1c200 */
[----:B------:R-:W-:Y:S02]  /*0b90*/  FSETP.GTU.FTZ.AND P1, PT, |R6|, +INF , PT ;  /* 0x7f8000000600780b */ /* 0x000fe40003f3c200 */
[----:B------:R-:W-:Y:S02]  /*0ba0*/  MOV R0, R6 ;  /* 0x0000000600007202 */ /* 0x000fe40000000f00 */
        /* <DEDUP_REMOVED lines=17> */
[----:B------:R-:W-:Y:S02]  /*0cc0*/  @!P0 IMAD.MOV.U32 R8, RZ, RZ, -0x40 ;  /* 0xffffffc0ff088424 */ /* 0x000fe400078e00ff */
[----:B------:R-:W-:Y:S01]  /*0cd0*/  @!P0 FFMA R3, R3, 1.84467440737095516160e+19, RZ ;  /* 0x5f80000003038823 */ /* 0x000fe200000000ff */
[----:B------:R-:W-:Y:S02]  /*0ce0*/  @!P1 FFMA R6, R0, 1.84467440737095516160e+19, RZ ;  /* 0x5f80000000069823 */ /* 0x000fe400000000ff */
[----:B------:R-:W-:-:S07]  /*0cf0*/  @!P1 IADD3 R8, PT, PT, R8, 0x40, RZ ;  /* 0x0000004008089810 */ /* 0x000fce0007ffe0ff */
.L_x_84:
[----:B------:R-:W-:Y:S01]  /*0d00*/  LEA R9, R7, 0xc0800000, 0x17 ;  /* 0xc080000007097811 */ /* 0x000fe200078eb8ff */
[----:B------:R-:W-:Y:S03]  /*0d10*/  BSSY.RECONVERGENT B2, `(.L_x_89) ;  /* 0x0000036000027945 */ /* 0x000fe60003800200 */
[----:B------:R-:W-:Y:S01]  /*0d20*/  IADD3 R9, PT, PT, -R9, R6, RZ ;  /* 0x0000000609097210 */ /* 0x000fe20007ffe1ff */
[----:B------:R-:W-:-:S03]  /*0d30*/  VIADD R6, R12, 0xffffff81 ;  /* 0xffffff810c067836 */ /* 0x000fc60000000000 */
[----:B------:R-:W0:Y:S01]  /*0d40*/  MUFU.RCP R10, R9 ;  /* 0x00000009000a7308 */ /* 0x000e220000001000 */
[----:B------:R-:W-:Y:S01]  /*0d50*/  FADD.FTZ R11, -R9, -RZ ;  /* 0x800000ff090b7221 */ /* 0x000fe20000010100 */
[C---:B------:R-:W-:Y:S01]  /*0d60*/  IMAD R0, R6.reuse, -0x800000, R3 ;  /* 0xff80000006007824 */ /* 0x040fe200078e0203 */
[----:B------:R-:W-:-:S04]  /*0d70*/  IADD3 R7, PT, PT, R6, 0x7f, -R7 ;  /* 0x0000007f06077810 */ /* 0x000fc80007ffe807 */
[----:B------:R-:W-:Y:S01]  /*0d80*/  IADD3 R7, PT, PT, R7, R8, RZ ;  /* 0x0000000807077210 */ /* 0x000fe20007ffe0ff */
[----:B0-----:R-:W-:-:S04]  /*0d90*/  FFMA R13, R10, R11, 1 ;  /* 0x3f8000000a0d7423 */ /* 0x001fc8000000000b */
[----:B------:R-:W-:-:S04]  /*0da0*/  FFMA R12, R10, R13, R10 ;  /* 0x0000000d0a0c7223 */ /* 0x000fc8000000000a */
[----:B------:R-:W-:-:S04]  /*0db0*/  FFMA R3, R0, R12, RZ ;  /* 0x0000000c00037223 */ /* 0x000fc800000000ff */
[----:B------:R-:W-:-:S04]  /*0dc0*/  FFMA R10, R11, R3, R0 ;  /* 0x000000030b0a7223 */ /* 0x000fc80000000000 */
[----:B------:R-:W-:-:S04]  /*0dd0*/  FFMA R13, R12, R10, R3 ;  /* 0x0000000a0c0d7223 */ /* 0x000fc80000000003 */
[----:B------:R-:W-:-:S04]  /*0de0*/  FFMA R10, R11, R13, R0 ;  /* 0x0000000d0b0a7223 */ /* 0x000fc80000000000 */
[----:B------:R-:W-:-:S05]  /*0df0*/  FFMA R0, R12, R10, R13 ;  /* 0x0000000a0c007223 */ /* 0x000fca000000000d */
[----:B------:R-:W-:-:S04]  /*0e00*/  SHF.R.U32.HI R3, RZ, 0x17, R0 ;  /* 0x00000017ff037819 */ /* 0x000fc80000011600 */
[----:B------:R-:W-:-:S04]  /*0e10*/  LOP3.LUT R3, R3, 0xff, RZ, 0xc0, !PT ;  /* 0x000000ff03037812 */ /* 0x000fc800078ec0ff */
[----:B------:R-:W-:-:S05]  /*0e20*/  IADD3 R9, PT, PT, R3, R7, RZ ;  /* 0x0000000703097210 */ /* 0x000fca0007ffe0ff */
[----:B------:R-:W-:-:S05]  /*0e30*/  VIADD R3, R9, 0xffffffff ;  /* 0xffffffff09037836 */ /* 0x000fca0000000000 */
        /* <DEDUP_REMOVED lines=11> */
[CCC-:B------:R-:W-:Y:S01]  /*0ef0*/  FFMA.RM R6, R12.reuse, R10.reuse, R13.reuse ;  /* 0x0000000a0c067223 */ /* 0x1c0fe2000000400d */
[----:B------:R-:W-:Y:S02]  /*0f00*/  ISETP.NE.AND P2, PT, R9, RZ, PT ;  /* 0x000000ff0900720c */ /* 0x000fe40003f45270 */
[----:B------:R-:W-:Y:S01]  /*0f10*/  LOP3.LUT R7, R3, 0x7fffff, RZ, 0xc0, !PT ;  /* 0x007fffff03077812 */ /* 0x000fe200078ec0ff */
[----:B------:R-:W-:Y:S01]  /*0f20*/  FFMA.RP R3, R12, R10, R13 ;  /* 0x0000000a0c037223 */ /* 0x000fe2000000800d */
[----:B------:R-:W-:Y:S02]  /*0f30*/  ISETP.NE.AND P1, PT, R9, RZ, PT ;  /* 0x000000ff0900720c */ /* 0x000fe40003f25270 */
[----:B------:R-:W-:Y:S02]  /*0f40*/  LOP3.LUT R7, R7, 0x800000, RZ, 0xfc, !PT ;  /* 0x0080000007077812 */ /* 0x000fe400078efcff */
[----:B------:R-:W-:-:S02]  /*0f50*/  IADD3 R9, PT, PT, -R9, RZ, RZ ;  /* 0x000000ff09097210 */ /* 0x000fc40007ffe1ff */
[----:B------:R-:W-:Y:S02]  /*0f60*/  SHF.L.U32 R8, R7, R8, RZ ;  /* 0x0000000807087219 */ /* 0x000fe400000006ff */
[----:B------:R-:W-:Y:S02]  /*0f70*/  FSETP.NEU.FTZ.AND P0, PT, R3, R6, PT ;  /* 0x000000060300720b */ /* 0x000fe40003f1d000 */
[----:B------:R-:W-:Y:S02]  /*0f80*/  SEL R6, R9, RZ, P2 ;  /* 0x000000ff09067207 */ /* 0x000fe40001000000 */
[----:B------:R-:W-:Y:S02]  /*0f90*/  ISETP.NE.AND P1, PT, R8, RZ, P1 ;  /* 0x000000ff0800720c */ /* 0x000fe40000f25270 */
[----:B------:R-:W-:Y:S02]  /*0fa0*/  SHF.R.U32.HI R6, RZ, R6, R7 ;  /* 0x00000006ff067219 */ /* 0x000fe40000011607 */
[----:B------:R-:W-:-:S02]  /*0fb0*/  PLOP3.LUT P0, PT, P0, P1, PT, 0xf8, 0x8f ;  /* 0x00000000008f781c */ /* 0x000fc40000703f70 */
[----:B------:R-:W-:Y:S02]  /*0fc0*/  SHF.R.U32.HI R8, RZ, 0x1, R6 ;  /* 0x00000001ff087819 */ /* 0x000fe40000011606 */
[----:B------:R-:W-:-:S04]  /*0fd0*/  SEL R3, RZ, 0x1, !P0 ;  /* 0x00000001ff037807 */ /* 0x000fc80004000000 */
[----:B------:R-:W-:-:S04]  /*0fe0*/  LOP3.LUT R3, R3, 0x1, R8, 0xf8, !PT ;  /* 0x0000000103037812 */ /* 0x000fc800078ef808 */
[----:B------:R-:W-:-:S05]  /*0ff0*/  LOP3.LUT R3, R3, R6, RZ, 0xc0, !PT ;  /* 0x0000000603037212 */ /* 0x000fca00078ec0ff */
[----:B------:R-:W-:-:S05]  /*1000*/  IMAD.IADD R3, R8, 0x1, R3 ;  /* 0x0000000108037824 */ /* 0x000fca00078e0203 */
[----:B------:R-:W-:Y:S01]  /*1010*/  LOP3.LUT R0, R3, R0, RZ, 0xfc, !PT ;  /* 0x0000000003007212 */ /* 0x000fe200078efcff */
[----:B------:R-:W-:Y:S06]  /*1020*/  BRA `(.L_x_92) ;  /* 0x0000000000107947 */ /* 0x000fec0003800000 */
.L_x_91:
[----:B------:R-:W-:-:S04]  /*1030*/  LOP3.LUT R0, R0, 0x80000000, RZ, 0xc0, !PT ;  /* 0x8000000000007812 */ /* 0x000fc800078ec0ff */
[----:B------:R-:W-:Y:S01]  /*1040*/  LOP3.LUT R0, R0, 0x7f800000, RZ, 0xfc, !PT ;  /* 0x7f80000000007812 */ /* 0x000fe200078efcff */
[----:B------:R-:W-:Y:S06]  /*1050*/  BRA `(.L_x_92) ;  /* 0x0000000000047947 */ /* 0x000fec0003800000 */
.L_x_90:
[----:B------:R-:W-:-:S07]  /*1060*/  LEA R0, R7, R0, 0x17 ;  /* 0x0000000007007211 */ /* 0x000fce00078eb8ff */
.L_x_92:
[----:B------:R-:W-:Y:S05]  /*1070*/  BSYNC.RECONVERGENT B2 ;  /* 0x0000000000027941 */ /* 0x000fea0003800200 */
.L_x_89:
[----:B------:R-:W-:Y:S05]  /*1080*/  BRA `(.L_x_93) ;  /* 0x0000000000207947 */ /* 0x000fea0003800000 */
.L_x_88:
[----:B------:R-:W-:-:S04]  /*1090*/  LOP3.LUT R0, R6, 0x80000000, R3, 0x48, !PT ;  /* 0x8000000006007812 */ /* 0x000fc800078e4803 */
[----:B------:R-:W-:Y:S01]  /*10a0*/  LOP3.LUT R0, R0, 0x7f800000, RZ, 0xfc, !PT ;  /* 0x7f80000000007812 */ /* 0x000fe200078efcff */
[----:B------:R-:W-:Y:S06]  /*10b0*/  BRA `(.L_x_93) ;  /* 0x0000000000147947 */ /* 0x000fec0003800000 */
.L_x_87:
[----:B------:R-:W-:Y:S01]  /*10c0*/  LOP3.LUT R0, R6, 0x80000000, R3, 0x48, !PT ;  /* 0x8000000006007812 */ /* 0x000fe200078e4803 */
[----:B------:R-:W-:Y:S06]  /*10d0*/  BRA `(.L_x_93) ;  /* 0x00000000000c7947 */ /* 0x000fec0003800000 */
.L_x_86:
[----:B------:R-:W0:Y:S01]  /*10e0*/  MUFU.RSQ R0, -QNAN ;  /* 0xffc0000000007908 */ /* 0x000e220000001400 */
[----:B------:R-:W-:Y:S05]  /*10f0*/  BRA `(.L_x_93) ;  /* 0x0000000000047947 */ /* 0x000fea0003800000 */
.L_x_85:
[----:B------:R-:W-:-:S07]  /*1100*/  FADD.FTZ R0, R3, R0 ;  /* 0x0000000003007221 */ /* 0x000fce0000010000 */
.L_x_93:
[----:B------:R-:W-:Y:S05]  /*1110*/  BSYNC.RECONVERGENT B1 ;  /* 0x0000000000017941 */ /* 0x000fea0003800200 */
.L_x_83:
[----:B------:R-:W-:-:S04]  /*1120*/  HFMA2 R3, -RZ, RZ, 0, 0 ;  /* 0x00000000ff037431 */ /* 0x000fc800000001ff */
[----:B0-----:R-:W-:Y:S05]  /*1130*/  RET.REL.NODEC R2 `(pooling_forward) ;  /* 0xffffffec02b07950 */ /* 0x001fea0003c3ffff */
.L_x_94:
        /* <DEDUP_REMOVED lines=12> */
.L_x_96:


//--------------------- .nv.shared.reserved.0     --------------------------
	.section	.nv.shared.reserved.0,"aw",@nobits
	.weak		__nv_reservedSMEM_offset_0_alias
	.size		__nv_reservedSMEM_offset_0_alias, 0, 64
	.other		__nv_reservedSMEM_offset_0_alias,@"STO_CUDA_RESERVED_SHARED STV_DEFAULT"
__nv_reservedSMEM_offset_0_alias:
	.zero		0
	.zero		64


//--------------------- .nv.constant0.pooling_backward --------------------------
	.section	.nv.constant0.pooling_backward,"a",@progbits
	.sectionflags	@""
	.align	4
.nv.constant0.pooling_backward:
	.zero		928


//--------------------- .nv.constant0.pooling_forward --------------------------
	.section	.nv.constant0.pooling_forward,"a",@progbits
	.sectionflags	@""
	.align	4
.nv.constant0.pooling_forward:
	.zero		928


//--------------------- SYMBOLS --------------------------

	.type		.nv.reservedSmem.offset0,@object
	.size		.nv.reservedSmem.offset0,0x4
